//
// Generated by NVIDIA NVVM Compiler
//
// Compiler Build ID: CL-36424714
// Cuda compilation tools, release 13.0, V13.0.88
// Based on NVVM 20.0.0
//

.version 9.0
.target sm_100
.address_size 64

	// .globl	_Z19reduce_flux_momentsjjjjjjPKdS0_S0_S0_S0_S0_S0_S0_S0_S0_S0_S0_S0_S0_S0_S0_S0_S0_S0_Pd
.extern .shared .align 16 .b8 local_scalar[];

.visible .entry _Z19reduce_flux_momentsjjjjjjPKdS0_S0_S0_S0_S0_S0_S0_S0_S0_S0_S0_S0_S0_S0_S0_S0_S0_S0_Pd(
	.param .u32 _Z19reduce_flux_momentsjjjjjjPKdS0_S0_S0_S0_S0_S0_S0_S0_S0_S0_S0_S0_S0_S0_S0_S0_S0_S0_Pd_param_0,
	.param .u32 _Z19reduce_flux_momentsjjjjjjPKdS0_S0_S0_S0_S0_S0_S0_S0_S0_S0_S0_S0_S0_S0_S0_S0_S0_S0_Pd_param_1,
	.param .u32 _Z19reduce_flux_momentsjjjjjjPKdS0_S0_S0_S0_S0_S0_S0_S0_S0_S0_S0_S0_S0_S0_S0_S0_S0_S0_Pd_param_2,
	.param .u32 _Z19reduce_flux_momentsjjjjjjPKdS0_S0_S0_S0_S0_S0_S0_S0_S0_S0_S0_S0_S0_S0_S0_S0_S0_S0_Pd_param_3,
	.param .u32 _Z19reduce_flux_momentsjjjjjjPKdS0_S0_S0_S0_S0_S0_S0_S0_S0_S0_S0_S0_S0_S0_S0_S0_S0_S0_Pd_param_4,
	.param .u32 _Z19reduce_flux_momentsjjjjjjPKdS0_S0_S0_S0_S0_S0_S0_S0_S0_S0_S0_S0_S0_S0_S0_S0_S0_S0_Pd_param_5,
	.param .u64 .ptr .align 1 _Z19reduce_flux_momentsjjjjjjPKdS0_S0_S0_S0_S0_S0_S0_S0_S0_S0_S0_S0_S0_S0_S0_S0_S0_S0_Pd_param_6,
	.param .u64 .ptr .align 1 _Z19reduce_flux_momentsjjjjjjPKdS0_S0_S0_S0_S0_S0_S0_S0_S0_S0_S0_S0_S0_S0_S0_S0_S0_S0_Pd_param_7,
	.param .u64 .ptr .align 1 _Z19reduce_flux_momentsjjjjjjPKdS0_S0_S0_S0_S0_S0_S0_S0_S0_S0_S0_S0_S0_S0_S0_S0_S0_S0_Pd_param_8,
	.param .u64 .ptr .align 1 _Z19reduce_flux_momentsjjjjjjPKdS0_S0_S0_S0_S0_S0_S0_S0_S0_S0_S0_S0_S0_S0_S0_S0_S0_S0_Pd_param_9,
	.param .u64 .ptr .align 1 _Z19reduce_flux_momentsjjjjjjPKdS0_S0_S0_S0_S0_S0_S0_S0_S0_S0_S0_S0_S0_S0_S0_S0_S0_S0_Pd_param_10,
	.param .u64 .ptr .align 1 _Z19reduce_flux_momentsjjjjjjPKdS0_S0_S0_S0_S0_S0_S0_S0_S0_S0_S0_S0_S0_S0_S0_S0_S0_S0_Pd_param_11,
	.param .u64 .ptr .align 1 _Z19reduce_flux_momentsjjjjjjPKdS0_S0_S0_S0_S0_S0_S0_S0_S0_S0_S0_S0_S0_S0_S0_S0_S0_S0_Pd_param_12,
	.param .u64 .ptr .align 1 _Z19reduce_flux_momentsjjjjjjPKdS0_S0_S0_S0_S0_S0_S0_S0_S0_S0_S0_S0_S0_S0_S0_S0_S0_S0_Pd_param_13,
	.param .u64 .ptr .align 1 _Z19reduce_flux_momentsjjjjjjPKdS0_S0_S0_S0_S0_S0_S0_S0_S0_S0_S0_S0_S0_S0_S0_S0_S0_S0_Pd_param_14,
	.param .u64 .ptr .align 1 _Z19reduce_flux_momentsjjjjjjPKdS0_S0_S0_S0_S0_S0_S0_S0_S0_S0_S0_S0_S0_S0_S0_S0_S0_S0_Pd_param_15,
	.param .u64 .ptr .align 1 _Z19reduce_flux_momentsjjjjjjPKdS0_S0_S0_S0_S0_S0_S0_S0_S0_S0_S0_S0_S0_S0_S0_S0_S0_S0_Pd_param_16,
	.param .u64 .ptr .align 1 _Z19reduce_flux_momentsjjjjjjPKdS0_S0_S0_S0_S0_S0_S0_S0_S0_S0_S0_S0_S0_S0_S0_S0_S0_S0_Pd_param_17,
	.param .u64 .ptr .align 1 _Z19reduce_flux_momentsjjjjjjPKdS0_S0_S0_S0_S0_S0_S0_S0_S0_S0_S0_S0_S0_S0_S0_S0_S0_S0_Pd_param_18,
	.param .u64 .ptr .align 1 _Z19reduce_flux_momentsjjjjjjPKdS0_S0_S0_S0_S0_S0_S0_S0_S0_S0_S0_S0_S0_S0_S0_S0_S0_S0_Pd_param_19,
	.param .u64 .ptr .align 1 _Z19reduce_flux_momentsjjjjjjPKdS0_S0_S0_S0_S0_S0_S0_S0_S0_S0_S0_S0_S0_S0_S0_S0_S0_S0_Pd_param_20,
	.param .u64 .ptr .align 1 _Z19reduce_flux_momentsjjjjjjPKdS0_S0_S0_S0_S0_S0_S0_S0_S0_S0_S0_S0_S0_S0_S0_S0_S0_S0_Pd_param_21,
	.param .u64 .ptr .align 1 _Z19reduce_flux_momentsjjjjjjPKdS0_S0_S0_S0_S0_S0_S0_S0_S0_S0_S0_S0_S0_S0_S0_S0_S0_S0_Pd_param_22,
	.param .u64 .ptr .align 1 _Z19reduce_flux_momentsjjjjjjPKdS0_S0_S0_S0_S0_S0_S0_S0_S0_S0_S0_S0_S0_S0_S0_S0_S0_S0_Pd_param_23,
	.param .u64 .ptr .align 1 _Z19reduce_flux_momentsjjjjjjPKdS0_S0_S0_S0_S0_S0_S0_S0_S0_S0_S0_S0_S0_S0_S0_S0_S0_S0_Pd_param_24,
	.param .u64 .ptr .align 1 _Z19reduce_flux_momentsjjjjjjPKdS0_S0_S0_S0_S0_S0_S0_S0_S0_S0_S0_S0_S0_S0_S0_S0_S0_S0_Pd_param_25
)
{
	.reg .pred 	%p<11>;
	.reg .b32 	%r<58>;
	.reg .b64 	%rd<115>;
	.reg .b64 	%fd<91>;

	ld.param.u32 	%r17, [_Z19reduce_flux_momentsjjjjjjPKdS0_S0_S0_S0_S0_S0_S0_S0_S0_S0_S0_S0_S0_S0_S0_S0_S0_S0_Pd_param_0];
	ld.param.u32 	%r18, [_Z19reduce_flux_momentsjjjjjjPKdS0_S0_S0_S0_S0_S0_S0_S0_S0_S0_S0_S0_S0_S0_S0_S0_S0_S0_Pd_param_1];
	ld.param.u32 	%r22, [_Z19reduce_flux_momentsjjjjjjPKdS0_S0_S0_S0_S0_S0_S0_S0_S0_S0_S0_S0_S0_S0_S0_S0_S0_S0_Pd_param_2];
	ld.param.u32 	%r19, [_Z19reduce_flux_momentsjjjjjjPKdS0_S0_S0_S0_S0_S0_S0_S0_S0_S0_S0_S0_S0_S0_S0_S0_S0_S0_Pd_param_3];
	ld.param.u32 	%r20, [_Z19reduce_flux_momentsjjjjjjPKdS0_S0_S0_S0_S0_S0_S0_S0_S0_S0_S0_S0_S0_S0_S0_S0_S0_S0_Pd_param_4];
	ld.param.u32 	%r21, [_Z19reduce_flux_momentsjjjjjjPKdS0_S0_S0_S0_S0_S0_S0_S0_S0_S0_S0_S0_S0_S0_S0_S0_S0_S0_Pd_param_5];
	ld.param.u64 	%rd18, [_Z19reduce_flux_momentsjjjjjjPKdS0_S0_S0_S0_S0_S0_S0_S0_S0_S0_S0_S0_S0_S0_S0_S0_S0_S0_Pd_param_6];
	ld.param.u64 	%rd21, [_Z19reduce_flux_momentsjjjjjjPKdS0_S0_S0_S0_S0_S0_S0_S0_S0_S0_S0_S0_S0_S0_S0_S0_S0_S0_Pd_param_9];
	ld.param.u64 	%rd22, [_Z19reduce_flux_momentsjjjjjjPKdS0_S0_S0_S0_S0_S0_S0_S0_S0_S0_S0_S0_S0_S0_S0_S0_S0_S0_Pd_param_10];
	ld.param.u64 	%rd23, [_Z19reduce_flux_momentsjjjjjjPKdS0_S0_S0_S0_S0_S0_S0_S0_S0_S0_S0_S0_S0_S0_S0_S0_S0_S0_Pd_param_11];
	ld.param.u64 	%rd24, [_Z19reduce_flux_momentsjjjjjjPKdS0_S0_S0_S0_S0_S0_S0_S0_S0_S0_S0_S0_S0_S0_S0_S0_S0_S0_Pd_param_12];
	ld.param.u64 	%rd30, [_Z19reduce_flux_momentsjjjjjjPKdS0_S0_S0_S0_S0_S0_S0_S0_S0_S0_S0_S0_S0_S0_S0_S0_S0_S0_Pd_param_14];
	ld.param.u64 	%rd31, [_Z19reduce_flux_momentsjjjjjjPKdS0_S0_S0_S0_S0_S0_S0_S0_S0_S0_S0_S0_S0_S0_S0_S0_S0_S0_Pd_param_15];
	ld.param.u64 	%rd32, [_Z19reduce_flux_momentsjjjjjjPKdS0_S0_S0_S0_S0_S0_S0_S0_S0_S0_S0_S0_S0_S0_S0_S0_S0_S0_Pd_param_16];
	ld.param.u64 	%rd33, [_Z19reduce_flux_momentsjjjjjjPKdS0_S0_S0_S0_S0_S0_S0_S0_S0_S0_S0_S0_S0_S0_S0_S0_S0_S0_Pd_param_17];
	ld.param.u64 	%rd34, [_Z19reduce_flux_momentsjjjjjjPKdS0_S0_S0_S0_S0_S0_S0_S0_S0_S0_S0_S0_S0_S0_S0_S0_S0_S0_Pd_param_18];
	ld.param.u64 	%rd35, [_Z19reduce_flux_momentsjjjjjjPKdS0_S0_S0_S0_S0_S0_S0_S0_S0_S0_S0_S0_S0_S0_S0_S0_S0_S0_Pd_param_19];
	ld.param.u64 	%rd36, [_Z19reduce_flux_momentsjjjjjjPKdS0_S0_S0_S0_S0_S0_S0_S0_S0_S0_S0_S0_S0_S0_S0_S0_S0_S0_Pd_param_20];
	ld.param.u64 	%rd37, [_Z19reduce_flux_momentsjjjjjjPKdS0_S0_S0_S0_S0_S0_S0_S0_S0_S0_S0_S0_S0_S0_S0_S0_S0_S0_Pd_param_21];
	ld.param.u64 	%rd26, [_Z19reduce_flux_momentsjjjjjjPKdS0_S0_S0_S0_S0_S0_S0_S0_S0_S0_S0_S0_S0_S0_S0_S0_S0_S0_Pd_param_22];
	cvta.to.global.u64 	%rd1, %rd37;
	cvta.to.global.u64 	%rd2, %rd36;
	cvta.to.global.u64 	%rd3, %rd35;
	cvta.to.global.u64 	%rd4, %rd34;
	cvta.to.global.u64 	%rd5, %rd33;
	cvta.to.global.u64 	%rd6, %rd32;
	cvta.to.global.u64 	%rd7, %rd31;
	cvta.to.global.u64 	%rd8, %rd30;
	mov.u32 	%r1, %tid.x;
	mov.u32 	%r23, %ctaid.y;
	mov.u32 	%r24, %ntid.y;
	mov.u32 	%r2, %tid.y;
	mad.lo.s32 	%r3, %r23, %r24, %r2;
	mul.lo.s32 	%r4, %r18, %r17;
	mul.lo.s32 	%r25, %r4, %r22;
	setp.ge.u32 	%p1, %r3, %r25;
	@%p1 bra 	$L__BB0_18;
	add.s32 	%r5, %r21, -1;
	setp.eq.s32 	%p2, %r5, 0;
	@%p2 bra 	$L__BB0_18;
	div.u32 	%r27, %r3, %r4;
	div.u32 	%r28, %r3, %r17;
	rem.u32 	%r29, %r28, %r18;
	mul.lo.s32 	%r30, %r28, %r17;
	sub.s32 	%r31, %r3, %r30;
	mov.u32 	%r32, %ctaid.x;
	mov.u32 	%r6, %ntid.x;
	mul.lo.s32 	%r33, %r2, %r6;
	add.s32 	%r34, %r33, %r1;
	shl.b32 	%r35, %r34, 3;
	mov.u32 	%r36, local_scalar;
	add.s32 	%r7, %r36, %r35;
	cvta.to.global.u64 	%rd38, %rd26;
	mul.wide.u32 	%rd39, %r32, 8;
	add.s64 	%rd9, %rd38, %rd39;
	mul.wide.u32 	%rd40, %r19, %r32;
	mul.lo.s32 	%r37, %r20, %r19;
	mul.wide.u32 	%rd41, %r31, %r37;
	mul.lo.s32 	%r38, %r37, %r17;
	mul.wide.u32 	%rd42, %r29, %r38;
	mul.lo.s32 	%r39, %r38, %r18;
	mul.wide.u32 	%rd43, %r27, %r39;
	add.s64 	%rd44, %rd41, %rd40;
	add.s64 	%rd45, %rd44, %rd42;
	add.s64 	%rd10, %rd45, %rd43;
	mul.lo.s32 	%r8, %r21, %r19;
	shl.b32 	%r40, %r33, 3;
	add.s32 	%r9, %r36, %r40;
	mul.wide.u32 	%rd46, %r5, %r32;
	mul.lo.s32 	%r41, %r5, %r20;
	mul.wide.u32 	%rd47, %r31, %r41;
	mul.lo.s32 	%r42, %r41, %r17;
	mul.wide.u32 	%rd48, %r29, %r42;
	mul.lo.s32 	%r43, %r42, %r18;
	mul.wide.u32 	%rd49, %r27, %r43;
	add.s64 	%rd50, %rd47, %rd46;
	add.s64 	%rd51, %rd50, %rd48;
	add.s64 	%rd11, %rd51, %rd49;
	cvta.to.global.u64 	%rd12, %rd18;
	cvta.to.global.u64 	%rd13, %rd21;
	cvta.to.global.u64 	%rd14, %rd22;
	cvta.to.global.u64 	%rd15, %rd23;
	cvta.to.global.u64 	%rd16, %rd24;
	mov.b32 	%r55, 0;
$L__BB0_3:
	setp.ge.u32 	%p3, %r1, %r19;
	mov.b64 	%rd52, 0;
	st.shared.u64 	[%r7], %rd52;
	@%p3 bra 	$L__BB0_10;
	ld.global.nc.f64 	%fd1, [%rd9];
	mad.lo.s32 	%r11, %r19, %r55, %r19;
	mov.f64 	%fd82, 0d0000000000000000;
	mov.u32 	%r56, %r1;
$L__BB0_5:
	ld.param.u64 	%rd112, [_Z19reduce_flux_momentsjjjjjjPKdS0_S0_S0_S0_S0_S0_S0_S0_S0_S0_S0_S0_S0_S0_S0_S0_S0_S0_Pd_param_23];
	setp.eq.f64 	%p4, %fd1, 0d0000000000000000;
	cvt.u64.u32 	%rd17, %r56;
	cvta.to.global.u64 	%rd53, %rd112;
	mul.wide.u32 	%rd54, %r56, 8;
	add.s64 	%rd55, %rd53, %rd54;
	ld.global.nc.f64 	%fd3, [%rd55];
	@%p4 bra 	$L__BB0_7;
	ld.param.u64 	%rd111, [_Z19reduce_flux_momentsjjjjjjPKdS0_S0_S0_S0_S0_S0_S0_S0_S0_S0_S0_S0_S0_S0_S0_S0_S0_S0_Pd_param_13];
	ld.param.u64 	%rd110, [_Z19reduce_flux_momentsjjjjjjPKdS0_S0_S0_S0_S0_S0_S0_S0_S0_S0_S0_S0_S0_S0_S0_S0_S0_S0_Pd_param_8];
	ld.param.u64 	%rd109, [_Z19reduce_flux_momentsjjjjjjPKdS0_S0_S0_S0_S0_S0_S0_S0_S0_S0_S0_S0_S0_S0_S0_S0_S0_S0_Pd_param_7];
	add.s64 	%rd66, %rd10, %rd17;
	shl.b64 	%rd67, %rd66, 3;
	add.s64 	%rd68, %rd8, %rd67;
	ld.global.nc.f64 	%fd30, [%rd68];
	add.s64 	%rd69, %rd12, %rd67;
	ld.global.nc.f64 	%fd31, [%rd69];
	add.f64 	%fd32, %fd30, %fd31;
	mul.f64 	%fd89, %fd32, 0d3FE0000000000000;
	add.s64 	%rd70, %rd7, %rd67;
	ld.global.nc.f64 	%fd33, [%rd70];
	cvta.to.global.u64 	%rd71, %rd109;
	add.s64 	%rd72, %rd71, %rd67;
	ld.global.nc.f64 	%fd34, [%rd72];
	add.f64 	%fd35, %fd33, %fd34;
	mul.f64 	%fd90, %fd35, 0d3FE0000000000000;
	add.s64 	%rd73, %rd6, %rd67;
	ld.global.nc.f64 	%fd36, [%rd73];
	cvta.to.global.u64 	%rd74, %rd110;
	add.s64 	%rd75, %rd74, %rd67;
	ld.global.nc.f64 	%fd37, [%rd75];
	add.f64 	%fd38, %fd36, %fd37;
	mul.f64 	%fd88, %fd38, 0d3FE0000000000000;
	add.s64 	%rd76, %rd5, %rd67;
	ld.global.nc.f64 	%fd39, [%rd76];
	add.s64 	%rd77, %rd13, %rd67;
	ld.global.nc.f64 	%fd40, [%rd77];
	add.f64 	%fd41, %fd39, %fd40;
	mul.f64 	%fd87, %fd41, 0d3FE0000000000000;
	add.s64 	%rd78, %rd4, %rd67;
	ld.global.nc.f64 	%fd42, [%rd78];
	add.s64 	%rd79, %rd14, %rd67;
	ld.global.nc.f64 	%fd43, [%rd79];
	add.f64 	%fd44, %fd42, %fd43;
	mul.f64 	%fd86, %fd44, 0d3FE0000000000000;
	add.s64 	%rd80, %rd3, %rd67;
	ld.global.nc.f64 	%fd45, [%rd80];
	add.s64 	%rd81, %rd15, %rd67;
	ld.global.nc.f64 	%fd46, [%rd81];
	add.f64 	%fd47, %fd45, %fd46;
	mul.f64 	%fd85, %fd47, 0d3FE0000000000000;
	add.s64 	%rd82, %rd2, %rd67;
	ld.global.nc.f64 	%fd48, [%rd82];
	add.s64 	%rd83, %rd16, %rd67;
	ld.global.nc.f64 	%fd49, [%rd83];
	add.f64 	%fd50, %fd48, %fd49;
	mul.f64 	%fd84, %fd50, 0d3FE0000000000000;
	add.s64 	%rd84, %rd1, %rd67;
	ld.global.nc.f64 	%fd51, [%rd84];
	cvta.to.global.u64 	%rd85, %rd111;
	add.s64 	%rd86, %rd85, %rd67;
	ld.global.nc.f64 	%fd52, [%rd86];
	add.f64 	%fd53, %fd51, %fd52;
	mul.f64 	%fd83, %fd53, 0d3FE0000000000000;
	bra.uni 	$L__BB0_8;
$L__BB0_7:
	add.s64 	%rd56, %rd10, %rd17;
	shl.b64 	%rd57, %rd56, 3;
	add.s64 	%rd58, %rd8, %rd57;
	ld.global.nc.f64 	%fd89, [%rd58];
	add.s64 	%rd59, %rd7, %rd57;
	ld.global.nc.f64 	%fd90, [%rd59];
	add.s64 	%rd60, %rd6, %rd57;
	ld.global.nc.f64 	%fd88, [%rd60];
	add.s64 	%rd61, %rd5, %rd57;
	ld.global.nc.f64 	%fd87, [%rd61];
	add.s64 	%rd62, %rd4, %rd57;
	ld.global.nc.f64 	%fd86, [%rd62];
	add.s64 	%rd63, %rd3, %rd57;
	ld.global.nc.f64 	%fd85, [%rd63];
	add.s64 	%rd64, %rd2, %rd57;
	ld.global.nc.f64 	%fd84, [%rd64];
	add.s64 	%rd65, %rd1, %rd57;
	ld.global.nc.f64 	%fd83, [%rd65];
$L__BB0_8:
	ld.param.u64 	%rd113, [_Z19reduce_flux_momentsjjjjjjPKdS0_S0_S0_S0_S0_S0_S0_S0_S0_S0_S0_S0_S0_S0_S0_S0_S0_S0_Pd_param_24];
	cvt.u32.u64 	%r44, %rd17;
	add.s32 	%r45, %r44, %r11;
	add.s32 	%r46, %r45, %r8;
	add.s32 	%r47, %r46, %r8;
	add.s32 	%r48, %r47, %r8;
	cvta.to.global.u64 	%rd87, %rd113;
	mul.wide.u32 	%rd88, %r46, 8;
	add.s64 	%rd89, %rd87, %rd88;
	mul.wide.u32 	%rd90, %r45, 8;
	add.s64 	%rd91, %rd87, %rd90;
	add.s32 	%r49, %r48, %r8;
	mul.wide.u32 	%rd92, %r47, 8;
	add.s64 	%rd93, %rd87, %rd92;
	ld.global.nc.f64 	%fd54, [%rd89];
	ld.global.nc.f64 	%fd55, [%rd91];
	add.s32 	%r50, %r49, %r8;
	mul.wide.u32 	%rd94, %r48, 8;
	add.s64 	%rd95, %rd87, %rd94;
	ld.global.nc.f64 	%fd56, [%rd93];
	mul.f64 	%fd57, %fd3, %fd54;
	mul.f64 	%fd58, %fd3, %fd55;
	add.s32 	%r51, %r50, %r8;
	mul.wide.u32 	%rd96, %r49, 8;
	add.s64 	%rd97, %rd87, %rd96;
	ld.global.nc.f64 	%fd59, [%rd95];
	mul.f64 	%fd60, %fd3, %fd56;
	mul.f64 	%fd61, %fd89, %fd58;
	mul.wide.u32 	%rd98, %r50, 8;
	add.s64 	%rd99, %rd87, %rd98;
	ld.global.nc.f64 	%fd62, [%rd97];
	mul.f64 	%fd63, %fd3, %fd59;
	fma.rn.f64 	%fd64, %fd90, %fd57, %fd61;
	add.s32 	%r52, %r51, %r8;
	mul.wide.u32 	%rd100, %r51, 8;
	add.s64 	%rd101, %rd87, %rd100;
	ld.global.nc.f64 	%fd65, [%rd99];
	mul.f64 	%fd66, %fd3, %fd62;
	fma.rn.f64 	%fd67, %fd88, %fd60, %fd64;
	ld.global.nc.f64 	%fd68, [%rd101];
	mul.f64 	%fd69, %fd3, %fd65;
	fma.rn.f64 	%fd70, %fd87, %fd63, %fd67;
	mul.wide.u32 	%rd102, %r52, 8;
	add.s64 	%rd103, %rd87, %rd102;
	mul.f64 	%fd71, %fd3, %fd68;
	fma.rn.f64 	%fd72, %fd86, %fd66, %fd70;
	ld.global.nc.f64 	%fd73, [%rd103];
	fma.rn.f64 	%fd74, %fd85, %fd69, %fd72;
	mul.f64 	%fd75, %fd3, %fd73;
	fma.rn.f64 	%fd76, %fd84, %fd71, %fd74;
	fma.rn.f64 	%fd77, %fd83, %fd75, %fd76;
	add.f64 	%fd82, %fd82, %fd77;
	add.s32 	%r56, %r44, %r6;
	setp.lt.u32 	%p5, %r56, %r19;
	@%p5 bra 	$L__BB0_5;
	st.shared.f64 	[%r7], %fd82;
$L__BB0_10:
	setp.lt.u32 	%p6, %r6, 2;
	bar.sync 	0;
	@%p6 bra 	$L__BB0_15;
	mov.u32 	%r57, %r6;
$L__BB0_12:
	shr.u32 	%r15, %r57, 1;
	setp.ge.u32 	%p7, %r1, %r15;
	@%p7 bra 	$L__BB0_14;
	shl.b32 	%r53, %r15, 3;
	add.s32 	%r54, %r7, %r53;
	ld.shared.f64 	%fd78, [%r54];
	ld.shared.f64 	%fd79, [%r7];
	add.f64 	%fd80, %fd78, %fd79;
	st.shared.f64 	[%r7], %fd80;
$L__BB0_14:
	bar.sync 	0;
	setp.gt.u32 	%p8, %r57, 3;
	mov.u32 	%r57, %r15;
	@%p8 bra 	$L__BB0_12;
$L__BB0_15:
	setp.ne.s32 	%p9, %r1, 0;
	@%p9 bra 	$L__BB0_17;
	ld.param.u64 	%rd114, [_Z19reduce_flux_momentsjjjjjjPKdS0_S0_S0_S0_S0_S0_S0_S0_S0_S0_S0_S0_S0_S0_S0_S0_S0_S0_Pd_param_25];
	ld.shared.f64 	%fd81, [%r9];
	cvt.u64.u32 	%rd104, %r55;
	add.s64 	%rd105, %rd11, %rd104;
	cvta.to.global.u64 	%rd106, %rd114;
	shl.b64 	%rd107, %rd105, 3;
	add.s64 	%rd108, %rd106, %rd107;
	st.global.f64 	[%rd108], %fd81;
$L__BB0_17:
	add.s32 	%r55, %r55, 1;
	setp.ne.s32 	%p10, %r55, %r5;
	@%p10 bra 	$L__BB0_3;
$L__BB0_18:
	ret;

}


// ===== COMPILED SASS (sm_100) =====

	.target	sm_100

	.elftype	@"ET_EXEC"


//--------------------- .note.nv.tkinfo           --------------------------
	.section	.note.nv.tkinfo,"",@"SHT_NOTE"
	.sectionflags	@"SHF_NOTE_NV_TKINFO"
	.tkinfo
        /*0018*/ 	.word	0x00000002
        /*0030*/ 	.string	""
        /*0030*/ 	.string	"ptxas"
        /*0030*/ 	.string	"Cuda compilation tools, release 13.0, V13.0.88"
        /*0030*/ 	.string	"Build cuda_13.0.r13.0/compiler.36424714_0"
        /*0030*/ 	.string	"-arch sm_100 -m 64 "



//--------------------- .note.nv.cuinfo           --------------------------
	.section	.note.nv.cuinfo,"",@"SHT_NOTE"
	.sectionflags	@"SHF_NOTE_NV_CUINFO"
        /*0018*/ 	.short	0x0002
        /*001a*/ 	.short	0x0064
        /*001c*/ 	.short	0x0082
	.zero		2


//--------------------- .nv.info                  --------------------------
	.section	.nv.info,"",@"SHT_CUDA_INFO"
	.align	4


	//----- nvinfo : EIATTR_REGCOUNT
	.align		4
        /*0000*/ 	.byte	0x04, 0x2f
        /*0002*/ 	.short	(.L_1 - .L_0)
	.align		4
.L_0:
        /*0004*/ 	.word	index@(_Z19reduce_flux_momentsjjjjjjPKdS0_S0_S0_S0_S0_S0_S0_S0_S0_S0_S0_S0_S0_S0_S0_S0_S0_S0_Pd)
        /*0008*/ 	.word	0x00000028


	//----- nvinfo : EIATTR_FRAME_SIZE
	.align		4
.L_1:
        /*000c*/ 	.byte	0x04, 0x11
        /*000e*/ 	.short	(.L_3 - .L_2)
	.align		4
.L_2:
        /*0010*/ 	.word	index@(_Z19reduce_flux_momentsjjjjjjPKdS0_S0_S0_S0_S0_S0_S0_S0_S0_S0_S0_S0_S0_S0_S0_S0_S0_S0_Pd)
        /*0014*/ 	.word	0x00000000


	//----- nvinfo : EIATTR_MIN_STACK_SIZE
	.align		4
.L_3:
        /*0018*/ 	.byte	0x04, 0x12
        /*001a*/ 	.short	(.L_5 - .L_4)
	.align		4
.L_4:
        /*001c*/ 	.word	index@(_Z19reduce_flux_momentsjjjjjjPKdS0_S0_S0_S0_S0_S0_S0_S0_S0_S0_S0_S0_S0_S0_S0_S0_S0_S0_Pd)
        /*0020*/ 	.word	0x00000000
.L_5:


//--------------------- .nv.compat                --------------------------
	.section	.nv.compat,"",@"SHT_CUDA_COMPAT_INFO"
	.align	4
        /*0000*/ 	.byte	0x02, 0x09, 0x00, 0x00, 0x02, 0x02, 0x01, 0x00, 0x02, 0x05, 0x05, 0x00, 0x03, 0x07, 0x01, 0x01
        /*0010*/ 	.byte	0x02, 0x03, 0x00, 0x00, 0x02, 0x06, 0x01, 0x00, 0x04, 0x0b, 0x08, 0x00, 0x01, 0x00, 0x00, 0x00
        /*0020*/ 	.byte	0x00, 0x00, 0x00, 0x00


//--------------------- .nv.info._Z19reduce_flux_momentsjjjjjjPKdS0_S0_S0_S0_S0_S0_S0_S0_S0_S0_S0_S0_S0_S0_S0_S0_S0_S0_Pd --------------------------
	.section	.nv.info._Z19reduce_flux_momentsjjjjjjPKdS0_S0_S0_S0_S0_S0_S0_S0_S0_S0_S0_S0_S0_S0_S0_S0_S0_S0_Pd,"",@"SHT_CUDA_INFO"
	.sectionflags	@""
	.align	4


	//----- nvinfo : EIATTR_CUDA_API_VERSION
	.align		4
        /*0000*/ 	.byte	0x04, 0x37
        /*0002*/ 	.short	(.L_7 - .L_6)
.L_6:
        /*0004*/ 	.word	0x00000082


	//----- nvinfo : EIATTR_KPARAM_INFO
	.align		4
.L_7:
        /*0008*/ 	.byte	0x04, 0x17
        /*000a*/ 	.short	(.L_9 - .L_8)
.L_8:
        /*000c*/ 	.word	0x00000000
        /*0010*/ 	.short	0x0019
        /*0012*/ 	.short	0x00b0
        /*0014*/ 	.byte	0x00, 0xf5, 0x21, 0x00


	//----- nvinfo : EIATTR_KPARAM_INFO
	.align		4
.L_9:
        /*0018*/ 	.byte	0x04, 0x17
        /*001a*/ 	.short	(.L_11 - .L_10)
.L_10:
        /*001c*/ 	.word	0x00000000
        /*0020*/ 	.short	0x0018
        /*0022*/ 	.short	0x00a8
        /*0024*/ 	.byte	0x00, 0xf5, 0x21, 0x00


	//----- nvinfo : EIATTR_KPARAM_INFO
	.align		4
.L_11:
        /*0028*/ 	.byte	0x04, 0x17
        /*002a*/ 	.short	(.L_13 - .L_12)
.L_12:
        /*002c*/ 	.word	0x00000000
        /*0030*/ 	.short	0x0017
        /*0032*/ 	.short	0x00a0
        /*0034*/ 	.byte	0x00, 0xf5, 0x21, 0x00


	//----- nvinfo : EIATTR_KPARAM_INFO
	.align		4
.L_13:
        /*0038*/ 	.byte	0x04, 0x17
        /*003a*/ 	.short	(.L_15 - .L_14)
.L_14:
        /*003c*/ 	.word	0x00000000
        /*0040*/ 	.short	0x0016
        /*0042*/ 	.short	0x0098
        /*0044*/ 	.byte	0x00, 0xf5, 0x21, 0x00


	//----- nvinfo : EIATTR_KPARAM_INFO
	.align		4
.L_15:
        /*0048*/ 	.byte	0x04, 0x17
        /*004a*/ 	.short	(.L_17 - .L_16)
.L_16:
        /*004c*/ 	.word	0x00000000
        /*0050*/ 	.short	0x0015
        /*0052*/ 	.short	0x0090
        /*0054*/ 	.byte	0x00, 0xf5, 0x21, 0x00


	//----- nvinfo : EIATTR_KPARAM_INFO
	.align		4
.L_17:
        /*0058*/ 	.byte	0x04, 0x17
        /*005a*/ 	.short	(.L_19 - .L_18)
.L_18:
        /*005c*/ 	.word	0x00000000
        /*0060*/ 	.short	0x0014
        /*0062*/ 	.short	0x0088
        /*0064*/ 	.byte	0x00, 0xf5, 0x21, 0x00


	//----- nvinfo : EIATTR_KPARAM_INFO
	.align		4
.L_19:
        /*0068*/ 	.byte	0x04, 0x17
        /*006a*/ 	.short	(.L_21 - .L_20)
.L_20:
        /*006c*/ 	.word	0x00000000
        /*0070*/ 	.short	0x0013
        /*0072*/ 	.short	0x0080
        /*0074*/ 	.byte	0x00, 0xf5, 0x21, 0x00


	//----- nvinfo : EIATTR_KPARAM_INFO
	.align		4
.L_21:
        /*0078*/ 	.byte	0x04, 0x17
        /*007a*/ 	.short	(.L_23 - .L_22)
.L_22:
        /*007c*/ 	.word	0x00000000
        /*0080*/ 	.short	0x0012
        /*0082*/ 	.short	0x0078
        /*0084*/ 	.byte	0x00, 0xf5, 0x21, 0x00


	//----- nvinfo : EIATTR_KPARAM_INFO
	.align		4
.L_23:
        /*0088*/ 	.byte	0x04, 0x17
        /*008a*/ 	.short	(.L_25 - .L_24)
.L_24:
        /*008c*/ 	.word	0x00000000
        /*0090*/ 	.short	0x0011
        /*0092*/ 	.short	0x0070
        /*0094*/ 	.byte	0x00, 0xf5, 0x21, 0x00


	//----- nvinfo : EIATTR_KPARAM_INFO
	.align		4
.L_25:
        /*0098*/ 	.byte	0x04, 0x17
        /*009a*/ 	.short	(.L_27 - .L_26)
.L_26:
        /*009c*/ 	.word	0x00000000
        /*00a0*/ 	.short	0x0010
        /*00a2*/ 	.short	0x0068
        /*00a4*/ 	.byte	0x00, 0xf5, 0x21, 0x00


	//----- nvinfo : EIATTR_KPARAM_INFO
	.align		4
.L_27:
        /*00a8*/ 	.byte	0x04, 0x17
        /*00aa*/ 	.short	(.L_29 - .L_28)
.L_28:
        /*00ac*/ 	.word	0x00000000
        /*00b0*/ 	.short	0x000f
        /*00b2*/ 	.short	0x0060
        /*00b4*/ 	.byte	0x00, 0xf5, 0x21, 0x00


	//----- nvinfo : EIATTR_KPARAM_INFO
	.align		4
.L_29:
        /*00b8*/ 	.byte	0x04, 0x17
        /*00ba*/ 	.short	(.L_31 - .L_30)
.L_30:
        /*00bc*/ 	.word	0x00000000
        /*00c0*/ 	.short	0x000e
        /*00c2*/ 	.short	0x0058
        /*00c4*/ 	.byte	0x00, 0xf5, 0x21, 0x00


	//----- nvinfo : EIATTR_KPARAM_INFO
	.align		4
.L_31:
        /*00c8*/ 	.byte	0x04, 0x17
        /*00ca*/ 	.short	(.L_33 - .L_32)
.L_32:
        /*00cc*/ 	.word	0x00000000
        /*00d0*/ 	.short	0x000d
        /*00d2*/ 	.short	0x0050
        /*00d4*/ 	.byte	0x00, 0xf5, 0x21, 0x00


	//----- nvinfo : EIATTR_KPARAM_INFO
	.align		4
.L_33:
        /*00d8*/ 	.byte	0x04, 0x17
        /*00da*/ 	.short	(.L_35 - .L_34)
.L_34:
        /*00dc*/ 	.word	0x00000000
        /*00e0*/ 	.short	0x000c
        /*00e2*/ 	.short	0x0048
        /*00e4*/ 	.byte	0x00, 0xf5, 0x21, 0x00


	//----- nvinfo : EIATTR_KPARAM_INFO
	.align		4
.L_35:
        /*00e8*/ 	.byte	0x04, 0x17
        /*00ea*/ 	.short	(.L_37 - .L_36)
.L_36:
        /*00ec*/ 	.word	0x00000000
        /*00f0*/ 	.short	0x000b
        /*00f2*/ 	.short	0x0040
        /*00f4*/ 	.byte	0x00, 0xf5, 0x21, 0x00


	//----- nvinfo : EIATTR_KPARAM_INFO
	.align		4
.L_37:
        /*00f8*/ 	.byte	0x04, 0x17
        /*00fa*/ 	.short	(.L_39 - .L_38)
.L_38:
        /*00fc*/ 	.word	0x00000000
        /*0100*/ 	.short	0x000a
        /*0102*/ 	.short	0x0038
        /*0104*/ 	.byte	0x00, 0xf5, 0x21, 0x00


	//----- nvinfo : EIATTR_KPARAM_INFO
	.align		4
.L_39:
        /*0108*/ 	.byte	0x04, 0x17
        /*010a*/ 	.short	(.L_41 - .L_40)
.L_40:
        /*010c*/ 	.word	0x00000000
        /*0110*/ 	.short	0x0009
        /*0112*/ 	.short	0x0030
        /*0114*/ 	.byte	0x00, 0xf5, 0x21, 0x00


	//----- nvinfo : EIATTR_KPARAM_INFO
	.align		4
.L_41:
        /*0118*/ 	.byte	0x04, 0x17
        /*011a*/ 	.short	(.L_43 - .L_42)
.L_42:
        /*011c*/ 	.word	0x00000000
        /*0120*/ 	.short	0x0008
        /*0122*/ 	.short	0x0028
        /*0124*/ 	.byte	0x00, 0xf5, 0x21, 0x00


	//----- nvinfo : EIATTR_KPARAM_INFO
	.align		4
.L_43:
        /*0128*/ 	.byte	0x04, 0x17
        /*012a*/ 	.short	(.L_45 - .L_44)
.L_44:
        /*012c*/ 	.word	0x00000000
        /*0130*/ 	.short	0x0007
        /*0132*/ 	.short	0x0020
        /*0134*/ 	.byte	0x00, 0xf5, 0x21, 0x00


	//----- nvinfo : EIATTR_KPARAM_INFO
	.align		4
.L_45:
        /*0138*/ 	.byte	0x04, 0x17
        /*013a*/ 	.short	(.L_47 - .L_46)
.L_46:
        /*013c*/ 	.word	0x00000000
        /*0140*/ 	.short	0x0006
        /*0142*/ 	.short	0x0018
        /*0144*/ 	.byte	0x00, 0xf5, 0x21, 0x00


	//----- nvinfo : EIATTR_KPARAM_INFO
	.align		4
.L_47:
        /*0148*/ 	.byte	0x04, 0x17
        /*014a*/ 	.short	(.L_49 - .L_48)
.L_48:
        /*014c*/ 	.word	0x00000000
        /*0150*/ 	.short	0x0005
        /*0152*/ 	.short	0x0014
        /*0154*/ 	.byte	0x00, 0xf0, 0x11, 0x00


	//----- nvinfo : EIATTR_KPARAM_INFO
	.align		4
.L_49:
        /*0158*/ 	.byte	0x04, 0x17
        /*015a*/ 	.short	(.L_51 - .L_50)
.L_50:
        /*015c*/ 	.word	0x00000000
        /*0160*/ 	.short	0x0004
        /*0162*/ 	.short	0x0010
        /*0164*/ 	.byte	0x00, 0xf0, 0x11, 0x00


	//----- nvinfo : EIATTR_KPARAM_INFO
	.align		4
.L_51:
        /*0168*/ 	.byte	0x04, 0x17
        /*016a*/ 	.short	(.L_53 - .L_52)
.L_52:
        /*016c*/ 	.word	0x00000000
        /*0170*/ 	.short	0x0003
        /*0172*/ 	.short	0x000c
        /*0174*/ 	.byte	0x00, 0xf0, 0x11, 0x00


	//----- nvinfo : EIATTR_KPARAM_INFO
	.align		4
.L_53:
        /*0178*/ 	.byte	0x04, 0x17
        /*017a*/ 	.short	(.L_55 - .L_54)
.L_54:
        /*017c*/ 	.word	0x00000000
        /*0180*/ 	.short	0x0002
        /*0182*/ 	.short	0x0008
        /*0184*/ 	.byte	0x00, 0xf0, 0x11, 0x00


	//----- nvinfo : EIATTR_KPARAM_INFO
	.align		4
.L_55:
        /*0188*/ 	.byte	0x04, 0x17
        /*018a*/ 	.short	(.L_57 - .L_56)
.L_56:
        /*018c*/ 	.word	0x00000000
        /*0190*/ 	.short	0x0001
        /*0192*/ 	.short	0x0004
        /*0194*/ 	.byte	0x00, 0xf0, 0x11, 0x00


	//----- nvinfo : EIATTR_KPARAM_INFO
	.align		4
.L_57:
        /*0198*/ 	.byte	0x04, 0x17
        /*019a*/ 	.short	(.L_59 - .L_58)
.L_58:
        /*019c*/ 	.word	0x00000000
        /*01a0*/ 	.short	0x0000
        /*01a2*/ 	.short	0x0000
        /*01a4*/ 	.byte	0x00, 0xf0, 0x11, 0x00


	//----- nvinfo : EIATTR_SPARSE_MMA_MASK
	.align		4
.L_59:
        /*01a8*/ 	.byte	0x03, 0x50
        /*01aa*/ 	.short	0x0000


	//----- nvinfo : EIATTR_MAXREG_COUNT
	.align		4
        /*01ac*/ 	.byte	0x03, 0x1b
        /*01ae*/ 	.short	0x00ff


	//----- nvinfo : EIATTR_NUM_BARRIERS
	.align		4
        /*01b0*/ 	.byte	0x02, 0x4c
        /*01b2*/ 	.byte	0x01
	.zero		1


	//----- nvinfo : EIATTR_MERCURY_ISA_VERSION
	.align		4
        /*01b4*/ 	.byte	0x03, 0x5f
        /*01b6*/ 	.short	0x0101


	//----- nvinfo : EIATTR_VRC_CTA_INIT_COUNT
	.align		4
        /*01b8*/ 	.byte	0x02, 0x4a
	.zero		1
	.zero		1


	//----- nvinfo : EIATTR_EXIT_INSTR_OFFSETS
	.align		4
        /*01bc*/ 	.byte	0x04, 0x1c
        /*01be*/ 	.short	(.L_61 - .L_60)


	//   ....[0]....
.L_60:
        /*01c0*/ 	.word	0x000000a0


	//   ....[1]....
        /*01c4*/ 	.word	0x000000e0


	//   ....[2]....
        /*01c8*/ 	.word	0x00001330


	//----- nvinfo : EIATTR_CRS_STACK_SIZE
	.align		4
.L_61:
        /*01cc*/ 	.byte	0x04, 0x1e
        /*01ce*/ 	.short	(.L_63 - .L_62)
.L_62:
        /*01d0*/ 	.word	0x00000000


	//----- nvinfo : EIATTR_CBANK_PARAM_SIZE
	.align		4
.L_63:
        /*01d4*/ 	.byte	0x03, 0x19
        /*01d6*/ 	.short	0x00b8


	//----- nvinfo : EIATTR_PARAM_CBANK
	.align		4
        /*01d8*/ 	.byte	0x04, 0x0a
        /*01da*/ 	.short	(.L_65 - .L_64)
	.align		4
.L_64:
        /*01dc*/ 	.word	index@(.nv.constant0._Z19reduce_flux_momentsjjjjjjPKdS0_S0_S0_S0_S0_S0_S0_S0_S0_S0_S0_S0_S0_S0_S0_S0_S0_S0_Pd)
        /*01e0*/ 	.short	0x0380
        /*01e2*/ 	.short	0x00b8


	//----- nvinfo : EIATTR_SW_WAR
	.align		4
.L_65:
        /*01e4*/ 	.byte	0x04, 0x36
        /*01e6*/ 	.short	(.L_67 - .L_66)
.L_66:
        /*01e8*/ 	.word	0x00000008
.L_67:


//--------------------- .nv.callgraph             --------------------------
	.section	.nv.callgraph,"",@"SHT_CUDA_CALLGRAPH"
	.align	4
	.sectionentsize	8
	.align		4
        /*0000*/ 	.word	0x00000000
	.align		4
        /*0004*/ 	.word	0xffffffff
	.align		4
        /*0008*/ 	.word	0x00000000
	.align		4
        /*000c*/ 	.word	0xfffffffe
	.align		4
        /*0010*/ 	.word	0x00000000
	.align		4
        /*0014*/ 	.word	0xfffffffd
	.align		4
        /*0018*/ 	.word	0x00000000
	.align		4
        /*001c*/ 	.word	0xfffffffc


//--------------------- .text._Z19reduce_flux_momentsjjjjjjPKdS0_S0_S0_S0_S0_S0_S0_S0_S0_S0_S0_S0_S0_S0_S0_S0_S0_S0_Pd --------------------------
	.section	.text._Z19reduce_flux_momentsjjjjjjPKdS0_S0_S0_S0_S0_S0_S0_S0_S0_S0_S0_S0_S0_S0_S0_S0_S0_S0_Pd,"ax",@progbits
	.align	128
        .global         _Z19reduce_flux_momentsjjjjjjPKdS0_S0_S0_S0_S0_S0_S0_S0_S0_S0_S0_S0_S0_S0_S0_S0_S0_S0_Pd
        .type           _Z19reduce_flux_momentsjjjjjjPKdS0_S0_S0_S0_S0_S0_S0_S0_S0_S0_S0_S0_S0_S0_S0_S0_S0_S0_Pd,@function
        .size           _Z19reduce_flux_momentsjjjjjjPKdS0_S0_S0_S0_S0_S0_S0_S0_S0_S0_S0_S0_S0_S0_S0_S0_S0_S0_Pd,(.L_x_10 - _Z19reduce_flux_momentsjjjjjjPKdS0_S0_S0_S0_S0_S0_S0_S0_S0_S0_S0_S0_S0_S0_S0_S0_S0_S0_Pd)
        .other          _Z19reduce_flux_momentsjjjjjjPKdS0_S0_S0_S0_S0_S0_S0_S0_S0_S0_S0_S0_S0_S0_S0_S0_S0_S0_Pd,@"STO_CUDA_ENTRY STV_DEFAULT"
_Z19reduce_flux_momentsjjjjjjPKdS0_S0_S0_S0_S0_S0_S0_S0_S0_S0_S0_S0_S0_S0_S0_S0_S0_S0_Pd:
.text._Z19reduce_flux_momentsjjjjjjPKdS0_S0_S0_S0_S0_S0_S0_S0_S0_S0_S0_S0_S0_S0_S0_S0_S0_S0_Pd:
[----:B------:R-:W-:Y:S01]  /*0000*/  LDC R1, c[0x0][0x37c] ;  /* 0x0000df00ff017b82 */ /* 0x000fe20000000800 */
[----:B------:R-:W0:Y:S07]  /*0010*/  S2R R2, SR_TID.Y ;  /* 0x0000000000027919 */ /* 0x000e2e0000002200 */
[----:B------:R-:W0:Y:S01]  /*0020*/  S2UR UR5, SR_CTAID.Y ;  /* 0x00000000000579c3 */ /* 0x000e220000002600 */
[----:B------:R-:W1:Y:S01]  /*0030*/  LDCU.64 UR12, c[0x0][0x380] ;  /* 0x00007000ff0c77ac */ /* 0x000e620008000a00 */
[----:B------:R-:W2:Y:S06]  /*0040*/  LDCU UR4, c[0x0][0x388] ;  /* 0x00007100ff0477ac */ /* 0x000eac0008000800 */
[----:B------:R-:W0:Y:S01]  /*0050*/  LDC R3, c[0x0][0x364] ;  /* 0x0000d900ff037b82 */ /* 0x000e220000000800 */
[----:B-1----:R-:W-:-:S04]  /*0060*/  UIMAD UR8, UR13, UR12, URZ ;  /* 0x0000000c0d0872a4 */ /* 0x002fc8000f8e02ff */
[----:B--2---:R-:W-:Y:S01]  /*0070*/  UIMAD UR4, UR8, UR4, URZ ;  /* 0x00000004080472a4 */ /* 0x004fe2000f8e02ff */
[----:B0-----:R-:W-:-:S05]  /*0080*/  IMAD R3, R3, UR5, R2 ;  /* 0x0000000503037c24 */ /* 0x001fca000f8e0202 */
[----:B------:R-:W-:-:S13]  /*0090*/  ISETP.GE.U32.AND P0, PT, R3, UR4, PT ;  /* 0x0000000403007c0c */ /* 0x000fda000bf06070 */
[----:B------:R-:W-:Y:S05]  /*00a0*/  @P0 EXIT ;  /* 0x000000000000094d */ /* 0x000fea0003800000 */
[----:B------:R-:W0:Y:S02]  /*00b0*/  LDCU UR4, c[0x0][0x394] ;  /* 0x00007280ff0477ac */ /* 0x000e240008000800 */
[----:B0-----:R-:W-:-:S06]  /*00c0*/  UIADD3 UR4, UPT, UPT, UR4, -0x1, URZ ;  /* 0xffffffff04047890 */ /* 0x001fcc000fffe0ff */
[----:B------:R-:W-:-:S13]  /*00d0*/  ISETP.NE.AND P0, PT, RZ, UR4, PT ;  /* 0x00000004ff007c0c */ /* 0x000fda000bf05270 */
[----:B------:R-:W-:Y:S05]  /*00e0*/  @!P0 EXIT ;  /* 0x000000000000894d */ /* 0x000fea0003800000 */
[----:B------:R-:W0:Y:S01]  /*00f0*/  I2F.U32.RP R6, UR12 ;  /* 0x0000000c00067d06 */ /* 0x000e220008209000 */
[----:B------:R-:W-:Y:S01]  /*0100*/  ISETP.NE.U32.AND P2, PT, RZ, UR12, PT ;  /* 0x0000000cff007c0c */ /* 0x000fe2000bf45070 */
[----:B------:R-:W1:Y:S01]  /*0110*/  LDCU UR9, c[0x0][0x38c] ;  /* 0x00007180ff0977ac */ /* 0x000e620008000800 */
[----:B------:R-:W2:Y:S01]  /*0120*/  S2R R15, SR_TID.X ;  /* 0x00000000000f7919 */ /* 0x000ea20000002100 */
[----:B------:R-:W3:Y:S01]  /*0130*/  S2UR UR7, SR_CgaCtaId ;  /* 0x00000000000779c3 */ /* 0x000ee20000008800 */
[----:B------:R-:W-:Y:S01]  /*0140*/  ISETP.NE.U32.AND P3, PT, RZ, UR13, PT ;  /* 0x0000000dff007c0c */ /* 0x000fe2000bf65070 */
[----:B------:R-:W1:Y:S02]  /*0150*/  LDCU UR6, c[0x0][0x390] ;  /* 0x00007200ff0677ac */ /* 0x000e640008000800 */
[----:B------:R-:W4:Y:S01]  /*0160*/  I2F.U32.RP R7, UR13 ;  /* 0x0000000d00077d06 */ /* 0x000f220008209000 */
[----:B------:R-:W2:Y:S07]  /*0170*/  LDCU.64 UR10, c[0x0][0x358] ;  /* 0x00006b00ff0a77ac */ /* 0x000eae0008000a00 */
[----:B0-----:R-:W0:Y:S08]  /*0180*/  MUFU.RCP R6, R6 ;  /* 0x0000000600067308 */ /* 0x001e300000001000 */
[----:B----4-:R-:W-:Y:S01]  /*0190*/  MUFU.RCP R7, R7 ;  /* 0x0000000700077308 */ /* 0x010fe20000001000 */
[----:B-1----:R-:W-:-:S02]  /*01a0*/  UIMAD UR5, UR9, UR6, URZ ;  /* 0x00000006090572a4 */ /* 0x002fc4000f8e02ff */
[----:B------:R-:W-:-:S05]  /*01b0*/  UIMAD UR6, UR4, UR6, URZ ;  /* 0x00000006040672a4 */ /* 0x000fca000f8e02ff */
[----:B------:R-:W1:Y:S01]  /*01c0*/  I2F.U32.RP R0, UR8 ;  /* 0x0000000800007d06 */ /* 0x000e620008209000 */
[----:B0-----:R-:W-:-:S07]  /*01d0*/  VIADD R4, R6, 0xffffffe ;  /* 0x0ffffffe06047836 */ /* 0x001fce0000000000 */
[----:B------:R0:W4:Y:S08]  /*01e0*/  F2I.FTZ.U32.TRUNC.NTZ R5, R4 ;  /* 0x0000000400057305 */ /* 0x000130000021f000 */
[----:B-1----:R-:W-:Y:S01]  /*01f0*/  MUFU.RCP R0, R0 ;  /* 0x0000000000007308 */ /* 0x002fe20000001000 */
[----:B0-----:R-:W-:Y:S02]  /*0200*/  IMAD.MOV.U32 R4, RZ, RZ, RZ ;  /* 0x000000ffff047224 */ /* 0x001fe400078e00ff */
[----:B----4-:R-:W-:-:S04]  /*0210*/  IMAD.MOV R9, RZ, RZ, -R5 ;  /* 0x000000ffff097224 */ /* 0x010fc800078e0a05 */
[----:B------:R-:W-:-:S04]  /*0220*/  IMAD R9, R9, UR12, RZ ;  /* 0x0000000c09097c24 */ /* 0x000fc8000f8e02ff */
[----:B------:R-:W-:-:S06]  /*0230*/  IMAD.HI.U32 R8, R5, R9, R4 ;  /* 0x0000000905087227 */ /* 0x000fcc00078e0004 */
[----:B------:R-:W-:-:S04]  /*0240*/  IMAD.HI.U32 R9, R8, R3, RZ ;  /* 0x0000000308097227 */ /* 0x000fc800078e00ff */
[----:B------:R-:W-:-:S04]  /*0250*/  IMAD.MOV R6, RZ, RZ, -R9 ;  /* 0x000000ffff067224 */ /* 0x000fc800078e0a09 */
[----:B------:R-:W-:Y:S02]  /*0260*/  IMAD R4, R6, UR12, R3 ;  /* 0x0000000c06047c24 */ /* 0x000fe4000f8e0203 */
[----:B------:R-:W-:-:S03]  /*0270*/  VIADD R6, R7, 0xffffffe ;  /* 0x0ffffffe07067836 */ /* 0x000fc60000000000 */
[----:B------:R-:W-:Y:S01]  /*0280*/  ISETP.GE.U32.AND P0, PT, R4, UR12, PT ;  /* 0x0000000c04007c0c */ /* 0x000fe2000bf06070 */
[----:B------:R0:W1:Y:S02]  /*0290*/  F2I.FTZ.U32.TRUNC.NTZ R7, R6 ;  /* 0x0000000600077305 */ /* 0x000064000021f000 */
[----:B0-----:R-:W-:-:S10]  /*02a0*/  IMAD.MOV.U32 R6, RZ, RZ, RZ ;  /* 0x000000ffff067224 */ /* 0x001fd400078e00ff */
[----:B------:R-:W-:Y:S02]  /*02b0*/  @P0 VIADD R4, R4, -UR12 ;  /* 0x8000000c04040c36 */ /* 0x000fe40008000000 */
[----:B------:R-:W-:Y:S02]  /*02c0*/  @P0 VIADD R9, R9, 0x1 ;  /* 0x0000000109090836 */ /* 0x000fe40000000000 */
[----:B-1----:R-:W-:Y:S01]  /*02d0*/  IMAD.MOV R11, RZ, RZ, -R7 ;  /* 0x000000ffff0b7224 */ /* 0x002fe200078e0a07 */
[----:B------:R-:W-:Y:S01]  /*02e0*/  ISETP.GE.U32.AND P1, PT, R4, UR12, PT ;  /* 0x0000000c04007c0c */ /* 0x000fe2000bf26070 */
[----:B------:R-:W-:Y:S02]  /*02f0*/  VIADD R4, R0, 0xffffffe ;  /* 0x0ffffffe00047836 */ /* 0x000fe40000000000 */
[----:B------:R-:W-:Y:S02]  /*0300*/  IMAD R11, R11, UR13, RZ ;  /* 0x0000000d0b0b7c24 */ /* 0x000fe4000f8e02ff */
[----:B------:R0:W1:Y:S01]  /*0310*/  F2I.FTZ.U32.TRUNC.NTZ R5, R4 ;  /* 0x0000000400057305 */ /* 0x000062000021f000 */
[----:B------:R-:W-:-:S02]  /*0320*/  IMAD R0, RZ, RZ, -UR8 ;  /* 0x80000008ff007e24 */ /* 0x000fc4000f8e02ff */
[----:B------:R-:W-:-:S04]  /*0330*/  IMAD.HI.U32 R6, R7, R11, R6 ;  /* 0x0000000b07067227 */ /* 0x000fc800078e0006 */
[----:B------:R-:W-:Y:S02]  /*0340*/  IMAD.MOV.U32 R7, RZ, RZ, R0 ;  /* 0x000000ffff077224 */ /* 0x000fe400078e0000 */
[----:B------:R-:W-:Y:S01]  /*0350*/  @P1 VIADD R9, R9, 0x1 ;  /* 0x0000000109091836 */ /* 0x000fe20000000000 */
[----:B------:R-:W-:Y:S01]  /*0360*/  @!P2 LOP3.LUT R9, RZ, UR12, RZ, 0x33, !PT ;  /* 0x0000000cff09ac12 */ /* 0x000fe2000f8e33ff */
[----:B0-----:R-:W-:Y:S01]  /*0370*/  IMAD.MOV.U32 R4, RZ, RZ, RZ ;  /* 0x000000ffff047224 */ /* 0x001fe200078e00ff */
[----:B------:R-:W0:Y:S03]  /*0380*/  S2R R0, SR_CTAID.X ;  /* 0x0000000000007919 */ /* 0x000e260000002500 */
[----:B------:R-:W-:-:S04]  /*0390*/  IMAD.HI.U32 R6, R6, R9, RZ ;  /* 0x0000000906067227 */ /* 0x000fc800078e00ff */
[----:B-1----:R-:W-:Y:S02]  /*03a0*/  IMAD R7, R7, R5, RZ ;  /* 0x0000000507077224 */ /* 0x002fe400078e02ff */
[----:B------:R-:W-:Y:S02]  /*03b0*/  IMAD.MOV R6, RZ, RZ, -R6 ;  /* 0x000000ffff067224 */ /* 0x000fe400078e0a06 */
[----:B------:R-:W-:-:S04]  /*03c0*/  IMAD.HI.U32 R4, R5, R7, R4 ;  /* 0x0000000705047227 */ /* 0x000fc800078e0004 */
[----:B------:R-:W-:Y:S02]  /*03d0*/  IMAD R13, R6, UR13, R9 ;  /* 0x0000000d060d7c24 */ /* 0x000fe4000f8e0209 */
[----:B------:R-:W-:-:S03]  /*03e0*/  IMAD.HI.U32 R11, R4, R3, RZ ;  /* 0x00000003040b7227 */ /* 0x000fc600078e00ff */
[----:B------:R-:W-:Y:S01]  /*03f0*/  ISETP.GE.U32.AND P1, PT, R13, UR13, PT ;  /* 0x0000000d0d007c0c */ /* 0x000fe2000bf26070 */
[----:B------:R-:W-:Y:S02]  /*0400*/  IMAD.MOV R8, RZ, RZ, -R11 ;  /* 0x000000ffff087224 */ /* 0x000fe400078e0a0b */
[----:B------:R-:W-:Y:S02]  /*0410*/  IMAD.MOV R10, RZ, RZ, -R9 ;  /* 0x000000ffff0a7224 */ /* 0x000fe400078e0a09 */
[--C-:B------:R-:W-:Y:S02]  /*0420*/  IMAD R8, R8, UR8, R3.reuse ;  /* 0x0000000808087c24 */ /* 0x100fe4000f8e0203 */
[----:B------:R-:W-:-:S03]  /*0430*/  IMAD R3, R10, UR12, R3 ;  /* 0x0000000c0a037c24 */ /* 0x000fc6000f8e0203 */
[----:B------:R-:W-:Y:S01]  /*0440*/  ISETP.GE.U32.AND P0, PT, R8, UR8, PT ;  /* 0x0000000808007c0c */ /* 0x000fe2000bf06070 */
[C---:B0-----:R-:W-:Y:S01]  /*0450*/  IMAD.WIDE.U32 R4, R0.reuse, UR9, RZ ;  /* 0x0000000900047c25 */ /* 0x041fe2000f8e00ff */
[----:B------:R-:W0:Y:S03]  /*0460*/  LDCU UR9, c[0x0][0x360] ;  /* 0x00006c00ff0977ac */ /* 0x000e260008000800 */
[----:B------:R-:W-:Y:S02]  /*0470*/  @P1 VIADD R13, R13, -UR13 ;  /* 0x8000000d0d0d1c36 */ /* 0x000fe40008000000 */
[----:B------:R-:W-:Y:S01]  /*0480*/  IMAD.WIDE.U32 R6, R0, UR4, RZ ;  /* 0x0000000400067c25 */ /* 0x000fe2000f8e00ff */
[----:B------:R-:W-:Y:S02]  /*0490*/  UMOV UR4, 0x400 ;  /* 0x0000040000047882 */ /* 0x000fe40000000000 */
[----:B------:R-:W-:Y:S01]  /*04a0*/  ISETP.GE.U32.AND P2, PT, R13, UR13, PT ;  /* 0x0000000d0d007c0c */ /* 0x000fe2000bf46070 */
[----:B------:R-:W-:Y:S01]  /*04b0*/  IMAD.WIDE.U32 R4, R3, UR5, R4 ;  /* 0x0000000503047c25 */ /* 0x000fe2000f8e0004 */
[----:B------:R-:W-:-:S02]  /*04c0*/  UIMAD UR5, UR5, UR12, URZ ;  /* 0x0000000c050572a4 */ /* 0x000fc4000f8e02ff */
[----:B---3--:R-:W-:Y:S01]  /*04d0*/  ULEA UR4, UR7, UR4, 0x18 ;  /* 0x0000000407047291 */ /* 0x008fe2000f8ec0ff */
[----:B------:R-:W-:Y:S02]  /*04e0*/  @P0 VIADD R8, R8, -UR8 ;  /* 0x8000000808080c36 */ /* 0x000fe40008000000 */
[----:B------:R-:W-:Y:S01]  /*04f0*/  IMAD.WIDE.U32 R6, R3, UR6, R6 ;  /* 0x0000000603067c25 */ /* 0x000fe2000f8e0006 */
[----:B------:R-:W-:Y:S02]  /*0500*/  UIMAD UR6, UR6, UR12, URZ ;  /* 0x0000000c060672a4 */ /* 0x000fe4000f8e02ff */
[----:B------:R-:W-:Y:S01]  /*0510*/  ISETP.GE.U32.AND P1, PT, R8, UR8, PT ;  /* 0x0000000808007c0c */ /* 0x000fe2000bf26070 */
[----:B------:R-:W-:Y:S02]  /*0520*/  @P0 VIADD R11, R11, 0x1 ;  /* 0x000000010b0b0836 */ /* 0x000fe40000000000 */
[----:B------:R-:W-:Y:S01]  /*0530*/  @P2 VIADD R13, R13, -UR13 ;  /* 0x8000000d0d0d2c36 */ /* 0x000fe20008000000 */
[----:B------:R-:W-:Y:S01]  /*0540*/  ISETP.NE.U32.AND P2, PT, RZ, UR8, PT ;  /* 0x00000008ff007c0c */ /* 0x000fe2000bf45070 */
[----:B0-----:R-:W-:Y:S01]  /*0550*/  IMAD R2, R2, UR9, RZ ;  /* 0x0000000902027c24 */ /* 0x001fe2000f8e02ff */
[----:B------:R-:W-:-:S03]  /*0560*/  @!P3 LOP3.LUT R13, RZ, UR13, RZ, 0x33, !PT ;  /* 0x0000000dff0dbc12 */ /* 0x000fc6000f8e33ff */
[----:B--2---:R-:W-:Y:S02]  /*0570*/  IMAD.IADD R2, R2, 0x1, R15 ;  /* 0x0000000102027824 */ /* 0x004fe400078e020f */
[C---:B------:R-:W-:Y:S01]  /*0580*/  IMAD.WIDE.U32 R4, R13.reuse, UR5, R4 ;  /* 0x000000050d047c25 */ /* 0x040fe2000f8e0004 */
[----:B------:R-:W-:Y:S02]  /*0590*/  UIMAD UR5, UR5, UR13, URZ ;  /* 0x0000000d050572a4 */ /* 0x000fe4000f8e02ff */
[----:B------:R-:W-:Y:S01]  /*05a0*/  LEA R2, R2, UR4, 0x3 ;  /* 0x0000000402027c11 */ /* 0x000fe2000f8e18ff */
[----:B------:R-:W-:Y:S01]  /*05b0*/  IMAD.WIDE.U32 R8, R13, UR6, R6 ;  /* 0x000000060d087c25 */ /* 0x000fe2000f8e0006 */
[----:B------:R-:W-:Y:S01]  /*05c0*/  UIMAD UR6, UR6, UR13, URZ ;  /* 0x0000000d060672a4 */ /* 0x000fe2000f8e02ff */
[----:B------:R-:W-:Y:S02]  /*05d0*/  UMOV UR4, URZ ;  /* 0x000000ff00047c82 */ /* 0x000fe40008000000 */
[----:B------:R-:W-:Y:S01]  /*05e0*/  @P1 VIADD R11, R11, 0x1 ;  /* 0x000000010b0b1836 */ /* 0x000fe20000000000 */
[----:B------:R-:W-:-:S05]  /*05f0*/  @!P2 LOP3.LUT R11, RZ, UR8, RZ, 0x33, !PT ;  /* 0x00000008ff0bac12 */ /* 0x000fca000f8e33ff */
[----:B------:R-:W-:-:S04]  /*0600*/  IMAD.WIDE.U32 R6, R11, UR5, R4 ;  /* 0x000000050b067c25 */ /* 0x000fc8000f8e0004 */
[----:B------:R-:W-:-:S07]  /*0610*/  IMAD.WIDE.U32 R4, R11, UR6, R8 ;  /* 0x000000060b047c25 */ /* 0x000fce000f8e0008 */
.L_x_8:
[----:B0-----:R-:W0:Y:S01]  /*0620*/  S2R R35, SR_TID.X ;  /* 0x0000000000237919 */ /* 0x001e220000002100 */
[----:B------:R-:W0:Y:S01]  /*0630*/  LDC R3, c[0x0][0x38c] ;  /* 0x0000e300ff037b82 */ /* 0x000e220000000800 */
[----:B------:R-:W1:Y:S01]  /*0640*/  LDCU UR5, c[0x0][0x394] ;  /* 0x00007280ff0577ac */ /* 0x000e620008000800 */
[----:B------:R-:W-:Y:S01]  /*0650*/  BSSY.RECONVERGENT B0, `(.L_x_0) ;  /* 0x00000aa000007945 */ /* 0x000fe20003800200 */
[----:B------:R2:W-:Y:S01]  /*0660*/  STS.64 [R2], RZ ;  /* 0x000000ff02007388 */ /* 0x0005e20000000a00 */
[----:B------:R-:W3:Y:S01]  /*0670*/  LDCU.64 UR6, c[0x0][0x3d8] ;  /* 0x00007b00ff0677ac */ /* 0x000ee20008000a00 */
[----:B------:R-:W4:Y:S01]  /*0680*/  LDCU.64 UR14, c[0x0][0x410] ;  /* 0x00008200ff0e77ac */ /* 0x000f220008000a00 */
[----:B------:R-:W0:Y:S01]  /*0690*/  LDCU.64 UR12, c[0x0][0x398] ;  /* 0x00007300ff0c77ac */ /* 0x000e220008000a00 */
[----:B------:R-:W0:Y:S01]  /*06a0*/  LDCU.64 UR40, c[0x0][0x3d0] ;  /* 0x00007a00ff2877ac */ /* 0x000e220008000a00 */
[----:B------:R-:W0:Y:S01]  /*06b0*/  LDCU.128 UR16, c[0x0][0x3e0] ;  /* 0x00007c00ff1077ac */ /* 0x000e220008000c00 */
[----:B------:R-:W0:Y:S01]  /*06c0*/  LDCU.128 UR24, c[0x0][0x3f0] ;  /* 0x00007e00ff1877ac */ /* 0x000e220008000c00 */
[----:B------:R-:W0:Y:S02]  /*06d0*/  LDCU.128 UR32, c[0x0][0x400] ;  /* 0x00008000ff2077ac */ /* 0x000e240008000c00 */
[----:B0-----:R-:W-:Y:S01]  /*06e0*/  ISETP.GE.U32.AND P0, PT, R35, R3, PT ;  /* 0x000000032300720c */ /* 0x001fe20003f06070 */
[----:B------:R-:W0:Y:S01]  /*06f0*/  LDCU.128 UR20, c[0x0][0x3a0] ;  /* 0x00007400ff1477ac */ /* 0x000e220008000c00 */
[----:B------:R-:W0:Y:S01]  /*0700*/  LDCU.128 UR28, c[0x0][0x3b0] ;  /* 0x00007600ff1c77ac */ /* 0x000e220008000c00 */
[----:B------:R-:W0:Y:S10]  /*0710*/  LDCU.128 UR36, c[0x0][0x3c0] ;  /* 0x00007800ff2477ac */ /* 0x000e340008000c00 */
[----:B-1234-:R-:W-:Y:S05]  /*0720*/  @P0 BRA `(.L_x_1) ;  /* 0x0000000800700947 */ /* 0x01efea0003800000 */
[----:B------:R-:W1:Y:S02]  /*0730*/  LDC.64 R8, c[0x0][0x418] ;  /* 0x00010600ff087b82 */ /* 0x000e640000000a00 */
[----:B-1----:R-:W-:-:S05]  /*0740*/  IMAD.WIDE.U32 R10, R0, 0x8, R8 ;  /* 0x00000008000a7825 */ /* 0x002fca00078e0008 */
[----:B------:R-:W2:Y:S01]  /*0750*/  LDG.E.64.CONSTANT R8, desc[UR10][R10.64] ;  /* 0x0000000a0a087981 */ /* 0x000ea2000c1e9b00 */
[----:B------:R-:W-:Y:S01]  /*0760*/  BSSY.RECONVERGENT B1, `(.L_x_2) ;  /* 0x0000097000017945 */ /* 0x000fe20003800200 */
[----:B------:R-:W-:Y:S01]  /*0770*/  IMAD R3, R3, UR4, R3 ;  /* 0x0000000403037c24 */ /* 0x000fe2000f8e0203 */
[----:B--2---:R-:W-:Y:S01]  /*0780*/  DSETP.NEU.AND P0, PT, R8, RZ, PT ;  /* 0x000000ff0800722a */ /* 0x004fe20003f0d000 */
[----:B------:R-:W-:-:S13]  /*0790*/  CS2R R8, SRZ ;  /* 0x0000000000087805 */ /* 0x000fda000001ff00 */
.L_x_5:
[----:B------:R-:W1:Y:S02]  /*07a0*/  LDC.64 R10, c[0x0][0x420] ;  /* 0x00010800ff0a7b82 */ /* 0x000e640000000a00 */
[----:B-1----:R-:W-:-:S06]  /*07b0*/  IMAD.WIDE.U32 R10, R35, 0x8, R10 ;  /* 0x00000008230a7825 */ /* 0x002fcc00078e000a */
[----:B------:R-:W5:Y:S01]  /*07c0*/  LDG.E.64.CONSTANT R10, desc[UR10][R10.64] ;  /* 0x0000000a0a0a7981 */ /* 0x000f62000c1e9b00 */
[----:B------:R-:W-:Y:S05]  /*07d0*/  @!P0 BRA `(.L_x_3) ;  /* 0x0000000400148947 */ /* 0x000fea0003800000 */
[----:B------:R-:W-:-:S05]  /*07e0*/  IADD3 R33, P1, PT, R6, R35, RZ ;  /* 0x0000002306217210 */ /* 0x000fca0007f3e0ff */
[----:B------:R-:W-:Y:S02]  /*07f0*/  IMAD.X R12, RZ, RZ, R7, P1 ;  /* 0x000000ffff0c7224 */ /* 0x000fe400008e0607 */
[----:B------:R-:W-:-:S03]  /*0800*/  IMAD.SHL.U32 R32, R33, 0x8, RZ ;  /* 0x0000000821207824 */ /* 0x000fc600078e00ff */
[----:B------:R-:W-:Y:S02]  /*0810*/  SHF.L.U64.HI R33, R33, 0x3, R12 ;  /* 0x0000000321217819 */ /* 0x000fe4000001020c */
[C---:B------:R-:W-:Y:S02]  /*0820*/  IADD3 R30, P5, PT, R32.reuse, UR6, RZ ;  /* 0x00000006201e7c10 */ /* 0x040fe4000ffbe0ff */
[C---:B------:R-:W-:Y:S02]  /*0830*/  IADD3 R12, P6, PT, R32.reuse, UR12, RZ ;  /* 0x0000000c200c7c10 */ /* 0x040fe4000ffde0ff */
[C---:B------:R-:W-:Y:S02]  /*0840*/  IADD3 R28, P1, PT, R32.reuse, UR16, RZ ;  /* 0x00000010201c7c10 */ /* 0x040fe4000ff3e0ff */
[----:B0-----:R-:W-:Y:S02]  /*0850*/  IADD3 R14, P2, PT, R32, UR20, RZ ;  /* 0x00000014200e7c10 */ /* 0x001fe4000ff5e0ff */
[----:B------:R-:W-:-:S02]  /*0860*/  IADD3.X R31, PT, PT, R33, UR7, RZ, P5, !PT ;  /* 0x00000007211f7c10 */ /* 0x000fc4000affe4ff */
[C---:B------:R-:W-:Y:S02]  /*0870*/  IADD3.X R13, PT, PT, R33.reuse, UR13, RZ, P6, !PT ;  /* 0x0000000d210d7c10 */ /* 0x040fe4000b7fe4ff */
[----:B------:R-:W-:Y:S02]  /*0880*/  IADD3.X R29, PT, PT, R33, UR17, RZ, P1, !PT ;  /* 0x00000011211d7c10 */ /* 0x000fe40008ffe4ff */
[C---:B------:R-:W-:Y:S01]  /*0890*/  IADD3 R16, P3, PT, R32.reuse, UR18, RZ ;  /* 0x0000001220107c10 */ /* 0x040fe2000ff7e0ff */
[----:B------:R-:W2:Y:S01]  /*08a0*/  LDG.E.64.CONSTANT R30, desc[UR10][R30.64] ;  /* 0x0000000a1e1e7981 */ /* 0x000ea2000c1e9b00 */
[C---:B------:R-:W-:Y:S02]  /*08b0*/  IADD3 R26, P4, PT, R32.reuse, UR22, RZ ;  /* 0x00000016201a7c10 */ /* 0x040fe4000ff9e0ff */
[C---:B------:R-:W-:Y:S01]  /*08c0*/  IADD3 R18, P5, PT, R32.reuse, UR24, RZ ;  /* 0x0000001820127c10 */ /* 0x040fe2000ffbe0ff */
[----:B------:R-:W2:Y:S01]  /*08d0*/  LDG.E.64.CONSTANT R12, desc[UR10][R12.64] ;  /* 0x0000000a0c0c7981 */ /* 0x000ea2000c1e9b00 */
[----:B------:R-:W-:-:S02]  /*08e0*/  IADD3 R24, P6, PT, R32, UR28, RZ ;  /* 0x0000001c20187c10 */ /* 0x000fc4000ffde0ff */
[C---:B------:R-:W-:Y:S01]  /*08f0*/  IADD3 R20, P1, PT, R32.reuse, UR26, RZ ;  /* 0x0000001a20147c10 */ /* 0x040fe2000ff3e0ff */
[----:B------:R-:W3:Y:S01]  /*0900*/  LDG.E.64.CONSTANT R28, desc[UR10][R28.64] ;  /* 0x0000000a1c1c7981 */ /* 0x000ee2000c1e9b00 */
[C---:B------:R-:W-:Y:S02]  /*0910*/  IADD3.X R15, PT, PT, R33.reuse, UR21, RZ, P2, !PT ;  /* 0x00000015210f7c10 */ /* 0x040fe400097fe4ff */
[----:B------:R-:W-:Y:S02]  /*0920*/  IADD3 R36, P2, PT, R32, UR30, RZ ;  /* 0x0000001e20247c10 */ /* 0x000fe4000ff5e0ff */
[C---:B------:R-:W-:Y:S02]  /*0930*/  IADD3.X R17, PT, PT, R33.reuse, UR19, RZ, P3, !PT ;  /* 0x0000001321117c10 */ /* 0x040fe40009ffe4ff */
[C---:B------:R-:W-:Y:S01]  /*0940*/  IADD3.X R27, PT, PT, R33.reuse, UR23, RZ, P4, !PT ;  /* 0x00000017211b7c10 */ /* 0x040fe2000a7fe4ff */
[----:B------:R-:W3:Y:S01]  /*0950*/  LDG.E.64.CONSTANT R14, desc[UR10][R14.64] ;  /* 0x0000000a0e0e7981 */ /* 0x000ee2000c1e9b00 */
[----:B------:R-:W-:-:S02]  /*0960*/  IADD3.X R19, PT, PT, R33, UR25, RZ, P5, !PT ;  /* 0x0000001921137c10 */ /* 0x000fc4000affe4ff */
[C---:B------:R-:W-:Y:S01]  /*0970*/  IADD3.X R25, PT, PT, R33.reuse, UR29, RZ, P6, !PT ;  /* 0x0000001d21197c10 */ /* 0x040fe2000b7fe4ff */
[----:B------:R-:W4:Y:S01]  /*0980*/  LDG.E.64.CONSTANT R16, desc[UR10][R16.64] ;  /* 0x0000000a10107981 */ /* 0x000f22000c1e9b00 */
[C---:B------:R-:W-:Y:S02]  /*0990*/  IADD3.X R21, PT, PT, R33.reuse, UR27, RZ, P1, !PT ;  /* 0x0000001b21157c10 */ /* 0x040fe40008ffe4ff */
[----:B------:R-:W-:Y:S01]  /*09a0*/  IADD3.X R37, PT, PT, R33, UR31, RZ, P2, !PT ;  /* 0x0000001f21257c10 */ /* 0x000fe200097fe4ff */
[----:B------:R-:W4:Y:S04]  /*09b0*/  LDG.E.64.CONSTANT R26, desc[UR10][R26.64] ;  /* 0x0000000a1a1a7981 */ /* 0x000f28000c1e9b00 */
[----:B------:R-:W4:Y:S04]  /*09c0*/  LDG.E.64.CONSTANT R18, desc[UR10][R18.64] ;  /* 0x0000000a12127981 */ /* 0x000f28000c1e9b00 */
[----:B------:R-:W4:Y:S04]  /*09d0*/  LDG.E.64.CONSTANT R24, desc[UR10][R24.64] ;  /* 0x0000000a18187981 */ /* 0x000f28000c1e9b00 */
[----:B------:R-:W4:Y:S04]  /*09e0*/  LDG.E.64.CONSTANT R20, desc[UR10][R20.64] ;  /* 0x0000000a14147981 */ /* 0x000f28000c1e9b00 */
[----:B------:R-:W4:Y:S01]  /*09f0*/  LDG.E.64.CONSTANT R22, desc[UR10][R36.64] ;  /* 0x0000000a24167981 */ /* 0x000f22000c1e9b00 */
[----:B--2---:R-:W-:Y:S01]  /*0a00*/  DADD R12, R30, R12 ;  /* 0x000000001e0c7229 */ /* 0x004fe2000000000c */
[----:B------:R-:W-:-:S04]  /*0a10*/  IADD3 R30, P5, PT, R32, UR14, RZ ;  /* 0x0000000e201e7c10 */ /* 0x000fc8000ffbe0ff */
[----:B------:R-:W-:Y:S01]  /*0a20*/  IADD3.X R31, PT, PT, R33, UR15, RZ, P5, !PT ;  /* 0x0000000f211f7c10 */ /* 0x000fe2000affe4ff */
[----:B---3--:R-:W-:-:S05]  /*0a30*/  DADD R14, R28, R14 ;  /* 0x000000001c0e7229 */ /* 0x008fca000000000e */
[----:B------:R-:W2:Y:S01]  /*0a40*/  LDG.E.64.CONSTANT R30, desc[UR10][R30.64] ;  /* 0x0000000a1e1e7981 */ /* 0x000ea2000c1e9b00 */
[C---:B------:R-:W-:Y:S01]  /*0a50*/  IADD3 R28, P4, PT, R32.reuse, UR38, RZ ;  /* 0x00000026201c7c10 */ /* 0x040fe2000ff9e0ff */
[----:B----4-:R-:W-:Y:S01]  /*0a60*/  DADD R16, R16, R26 ;  /* 0x0000000010107229 */ /* 0x010fe2000000001a */
[C---:B------:R-:W-:Y:S01]  /*0a70*/  IADD3 R26, P3, PT, R32.reuse, UR34, RZ ;  /* 0x00000022201a7c10 */ /* 0x040fe2000ff7e0ff */
[----:B------:R-:W-:Y:S01]  /*0a80*/  DADD R18, R18, R24 ;  /* 0x0000000012127229 */ /* 0x000fe20000000018 */
[C---:B------:R-:W-:Y:S01]  /*0a90*/  IADD3 R24, P2, PT, R32.reuse, UR36, RZ ;  /* 0x0000002420187c10 */ /* 0x040fe2000ff5e0ff */
[----:B------:R-:W-:Y:S01]  /*0aa0*/  DADD R20, R20, R22 ;  /* 0x0000000014147229 */ /* 0x000fe20000000016 */
[C---:B------:R-:W-:Y:S02]  /*0ab0*/  IADD3 R22, P1, PT, R32.reuse, UR32, RZ ;  /* 0x0000002020167c10 */ /* 0x040fe4000ff3e0ff */
[----:B------:R-:W-:Y:S02]  /*0ac0*/  IADD3 R32, P6, PT, R32, UR40, RZ ;  /* 0x0000002820207c10 */ /* 0x000fe4000ffde0ff */
[----:B------:R-:W-:-:S02]  /*0ad0*/  IADD3.X R23, PT, PT, R33, UR33, RZ, P1, !PT ;  /* 0x0000002121177c10 */ /* 0x000fc40008ffe4ff */
[C---:B------:R-:W-:Y:S02]  /*0ae0*/  IADD3.X R25, PT, PT, R33.reuse, UR37, RZ, P2, !PT ;  /* 0x0000002521197c10 */ /* 0x040fe400097fe4ff */
[C---:B------:R-:W-:Y:S02]  /*0af0*/  IADD3.X R27, PT, PT, R33.reuse, UR35, RZ, P3, !PT ;  /* 0x00000023211b7c10 */ /* 0x040fe40009ffe4ff */
[C---:B------:R-:W-:Y:S01]  /*0b00*/  IADD3.X R29, PT, PT, R33.reuse, UR39, RZ, P4, !PT ;  /* 0x00000027211d7c10 */ /* 0x040fe2000a7fe4ff */
[----:B------:R-:W3:Y:S01]  /*0b10*/  LDG.E.64.CONSTANT R22, desc[UR10][R22.64] ;  /* 0x0000000a16167981 */ /* 0x000ee2000c1e9b00 */
[----:B------:R-:W-:-:S03]  /*0b20*/  IADD3.X R33, PT, PT, R33, UR41, RZ, P6, !PT ;  /* 0x0000002921217c10 */ /* 0x000fc6000b7fe4ff */
[----:B------:R-:W3:Y:S04]  /*0b30*/  LDG.E.64.CONSTANT R24, desc[UR10][R24.64] ;  /* 0x0000000a18187981 */ /* 0x000ee8000c1e9b00 */
[----:B------:R-:W4:Y:S04]  /*0b40*/  LDG.E.64.CONSTANT R26, desc[UR10][R26.64] ;  /* 0x0000000a1a1a7981 */ /* 0x000f28000c1e9b00 */
[----:B------:R-:W4:Y:S04]  /*0b50*/  LDG.E.64.CONSTANT R28, desc[UR10][R28.64] ;  /* 0x0000000a1c1c7981 */ /* 0x000f28000c1e9b00 */
[----:B------:R-:W2:Y:S01]  /*0b60*/  LDG.E.64.CONSTANT R32, desc[UR10][R32.64] ;  /* 0x0000000a20207981 */ /* 0x000ea2000c1e9b00 */
[----:B------:R-:W-:-:S02]  /*0b70*/  DMUL R12, R12, 0.5 ;  /* 0x3fe000000c0c7828 */ /* 0x000fc40000000000 */
[----:B------:R-:W-:Y:S02]  /*0b80*/  DMUL R14, R14, 0.5 ;  /* 0x3fe000000e0e7828 */ /* 0x000fe40000000000 */
[----:B------:R-:W-:Y:S02]  /*0b90*/  DMUL R16, R16, 0.5 ;  /* 0x3fe0000010107828 */ /* 0x000fe40000000000 */
[----:B------:R-:W-:Y:S02]  /*0ba0*/  DMUL R18, R18, 0.5 ;  /* 0x3fe0000012127828 */ /* 0x000fe40000000000 */
[----:B------:R-:W-:Y:S02]  /*0bb0*/  DMUL R20, R20, 0.5 ;  /* 0x3fe0000014147828 */ /* 0x000fe40000000000 */
[----:B---3--:R-:W-:Y:S02]  /*0bc0*/  DADD R36, R22, R24 ;  /* 0x0000000016247229 */ /* 0x008fe40000000018 */
[----:B----4-:R-:W-:-:S02]  /*0bd0*/  DADD R26, R26, R28 ;  /* 0x000000001a1a7229 */ /* 0x010fc4000000001c */
[----:B--2---:R-:W-:-:S04]  /*0be0*/  DADD R30, R30, R32 ;  /* 0x000000001e1e7229 */ /* 0x004fc80000000020 */
[----:B------:R-:W-:Y:S02]  /*0bf0*/  DMUL R36, R36, 0.5 ;  /* 0x3fe0000024247828 */ /* 0x000fe40000000000 */
[----:B------:R-:W-:Y:S02]  /*0c00*/  DMUL R26, R26, 0.5 ;  /* 0x3fe000001a1a7828 */ /* 0x000fe40000000000 */
[----:B------:R-:W-:Y:S01]  /*0c10*/  DMUL R30, R30, 0.5 ;  /* 0x3fe000001e1e7828 */ /* 0x000fe20000000000 */
[----:B------:R-:W-:Y:S10]  /*0c20*/  BRA `(.L_x_4) ;  /* 0x0000000000707947 */ /* 0x000ff40003800000 */
.L_x_3:
[----:B------:R-:W-:-:S05]  /*0c30*/  IADD3 R12, P1, PT, R6, R35, RZ ;  /* 0x00000023060c7210 */ /* 0x000fca0007f3e0ff */
[----:B------:R-:W-:Y:S02]  /*0c40*/  IMAD.X R13, RZ, RZ, R7, P1 ;  /* 0x000000ffff0d7224 */ /* 0x000fe400008e0607 */
[----:B------:R-:W-:-:S03]  /*0c50*/  IMAD.SHL.U32 R30, R12, 0x8, RZ ;  /* 0x000000080c1e7824 */ /* 0x000fc600078e00ff */
[----:B------:R-:W-:Y:S02]  /*0c60*/  SHF.L.U64.HI R22, R12, 0x3, R13 ;  /* 0x000000030c167819 */ /* 0x000fe4000001020d */
[C---:B------:R-:W-:Y:S02]  /*0c70*/  IADD3 R12, P6, PT, R30.reuse, UR6, RZ ;  /* 0x000000061e0c7c10 */ /* 0x040fe4000ffde0ff */
[----:B------:R-:W-:Y:S02]  /*0c80*/  IADD3 R14, P1, PT, R30, UR16, RZ ;  /* 0x000000101e0e7c10 */ /* 0x000fe4000ff3e0ff */
[----:B------:R-:W-:Y:S02]  /*0c90*/  IADD3.X R13, PT, PT, R22, UR7, RZ, P6, !PT ;  /* 0x00000007160d7c10 */ /* 0x000fe4000b7fe4ff */
[C---:B------:R-:W-:Y:S02]  /*0ca0*/  IADD3 R16, P2, PT, R30.reuse, UR18, RZ ;  /* 0x000000121e107c10 */ /* 0x040fe4000ff5e0ff */
[----:B------:R-:W-:-:S02]  /*0cb0*/  IADD3 R18, P3, PT, R30, UR24, RZ ;  /* 0x000000181e127c10 */ /* 0x000fc4000ff7e0ff */
[C---:B------:R-:W-:Y:S01]  /*0cc0*/  IADD3 R20, P4, PT, R30.reuse, UR26, RZ ;  /* 0x0000001a1e147c10 */ /* 0x040fe2000ff9e0ff */
[----:B------:R-:W5:Y:S01]  /*0cd0*/  LDG.E.64.CONSTANT R12, desc[UR10][R12.64] ;  /* 0x0000000a0c0c7981 */ /* 0x000f62000c1e9b00 */
[C---:B------:R-:W-:Y:S02]  /*0ce0*/  IADD3 R36, P5, PT, R30.reuse, UR32, RZ ;  /* 0x000000201e247c10 */ /* 0x040fe4000ffbe0ff */
[----:B------:R-:W-:Y:S02]  /*0cf0*/  IADD3 R26, P6, PT, R30, UR34, RZ ;  /* 0x000000221e1a7c10 */ /* 0x000fe4000ffde0ff */
[----:B------:R-:W-:Y:S02]  /*0d00*/  IADD3.X R15, PT, PT, R22, UR17, RZ, P1, !PT ;  /* 0x00000011160f7c10 */ /* 0x000fe40008ffe4ff */
[----:B------:R-:W-:Y:S02]  /*0d10*/  IADD3 R30, P1, PT, R30, UR14, RZ ;  /* 0x0000000e1e1e7c10 */ /* 0x000fe4000ff3e0ff */
[----:B------:R-:W-:-:S02]  /*0d20*/  IADD3.X R17, PT, PT, R22, UR19, RZ, P2, !PT ;  /* 0x0000001316117c10 */ /* 0x000fc400097fe4ff */
[C---:B------:R-:W-:Y:S01]  /*0d30*/  IADD3.X R19, PT, PT, R22.reuse, UR25, RZ, P3, !PT ;  /* 0x0000001916137c10 */ /* 0x040fe20009ffe4ff */
[----:B------:R-:W5:Y:S01]  /*0d40*/  LDG.E.64.CONSTANT R14, desc[UR10][R14.64] ;  /* 0x0000000a0e0e7981 */ /* 0x000f62000c1e9b00 */
[C---:B------:R-:W-:Y:S02]  /*0d50*/  IADD3.X R21, PT, PT, R22.reuse, UR27, RZ, P4, !PT ;  /* 0x0000001b16157c10 */ /* 0x040fe4000a7fe4ff */
[C---:B------:R-:W-:Y:S01]  /*0d60*/  IADD3.X R37, PT, PT, R22.reuse, UR33, RZ, P5, !PT ;  /* 0x0000002116257c10 */ /* 0x040fe2000affe4ff */
[----:B------:R-:W5:Y:S01]  /*0d70*/  LDG.E.64.CONSTANT R16, desc[UR10][R16.64] ;  /* 0x0000000a10107981 */ /* 0x000f62000c1e9b00 */
[C---:B------:R-:W-:Y:S02]  /*0d80*/  IADD3.X R27, PT, PT, R22.reuse, UR35, RZ, P6, !PT ;  /* 0x00000023161b7c10 */ /* 0x040fe4000b7fe4ff */
[----:B------:R-:W-:Y:S01]  /*0d90*/  IADD3.X R31, PT, PT, R22, UR15, RZ, P1, !PT ;  /* 0x0000000f161f7c10 */ /* 0x000fe20008ffe4ff */
[----:B------:R-:W5:Y:S04]  /*0da0*/  LDG.E.64.CONSTANT R18, desc[UR10][R18.64] ;  /* 0x0000000a12127981 */ /* 0x000f68000c1e9b00 */
[----:B------:R-:W5:Y:S04]  /*0db0*/  LDG.E.64.CONSTANT R20, desc[UR10][R20.64] ;  /* 0x0000000a14147981 */ /* 0x000f68000c1e9b00 */
[----:B------:R-:W5:Y:S04]  /*0dc0*/  LDG.E.64.CONSTANT R36, desc[UR10][R36.64] ;  /* 0x0000000a24247981 */ /* 0x000f68000c1e9b00 */
[----:B------:R-:W5:Y:S04]  /*0dd0*/  LDG.E.64.CONSTANT R26, desc[UR10][R26.64] ;  /* 0x0000000a1a1a7981 */ /* 0x000f68000c1e9b00 */
[----:B------:R-:W5:Y:S02]  /*0de0*/  LDG.E.64.CONSTANT R30, desc[UR10][R30.64] ;  /* 0x0000000a1e1e7981 */ /* 0x000f64000c1e9b00 */
.L_x_4:
[----:B------:R-:W1:Y:S01]  /*0df0*/  LDC.64 R22, c[0x0][0x428] ;  /* 0x00010a00ff167b82 */ /* 0x000e620000000a00 */
[----:B------:R-:W-:-:S07]  /*0e00*/  IMAD.IADD R29, R3, 0x1, R35 ;  /* 0x00000001031d7824 */ /* 0x000fce00078e0223 */
[----:B------:R-:W2:Y:S01]  /*0e10*/  LDC R28, c[0x0][0x38c] ;  /* 0x0000e300ff1c7b82 */ /* 0x000ea20000000800 */
[----:B-1----:R-:W-:-:S05]  /*0e20*/  IMAD.WIDE.U32 R32, R29, 0x8, R22 ;  /* 0x000000081d207825 */ /* 0x002fca00078e0016 */
[----:B------:R1:W3:Y:S01]  /*0e30*/  LDG.E.64.CONSTANT R24, desc[UR10][R32.64] ;  /* 0x0000000a20187981 */ /* 0x0002e2000c1e9b00 */
[----:B--2---:R-:W-:-:S04]  /*0e40*/  IMAD R29, R28, UR5, R29 ;  /* 0x000000051c1d7c24 */ /* 0x004fc8000f8e021d */
[----:B-1----:R-:W-:Y:S01]  /*0e50*/  IMAD.WIDE.U32 R32, R29, 0x8, R22 ;  /* 0x000000081d207825 */ /* 0x002fe200078e0016 */
[----:B---3-5:R-:W-:-:S08]  /*0e60*/  DMUL R24, R10, R24 ;  /* 0x000000180a187228 */ /* 0x028fd00000000000 */
[----:B------:R-:W-:Y:S02]  /*0e70*/  DMUL R12, R24, R12 ;  /* 0x0000000c180c7228 */ /* 0x000fe40000000000 */
[----:B------:R-:W2:Y:S01]  /*0e80*/  LDG.E.64.CONSTANT R24, desc[UR10][R32.64] ;  /* 0x0000000a20187981 */ /* 0x000ea2000c1e9b00 */
[----:B------:R-:W-:Y:S01]  /*0e90*/  IMAD R29, R28, UR5, R29 ;  /* 0x000000051c1d7c24 */ /* 0x000fe2000f8e021d */
[----:B--2---:R-:W-:-:S08]  /*0ea0*/  DMUL R24, R10, R24 ;  /* 0x000000180a187228 */ /* 0x004fd00000000000 */
[----:B------:R-:W-:Y:S01]  /*0eb0*/  DFMA R14, R24, R14, R12 ;  /* 0x0000000e180e722b */ /* 0x000fe2000000000c */
[----:B------:R-:W-:-:S04]  /*0ec0*/  IMAD.WIDE.U32 R12, R29, 0x8, R22 ;  /* 0x000000081d0c7825 */ /* 0x000fc800078e0016 */
[----:B------:R-:W-:Y:S01]  /*0ed0*/  IMAD R29, R28, UR5, R29 ;  /* 0x000000051c1d7c24 */ /* 0x000fe2000f8e021d */
[----:B------:R1:W2:Y:S03]  /*0ee0*/  LDG.E.64.CONSTANT R24, desc[UR10][R12.64] ;  /* 0x0000000a0c187981 */ /* 0x0002a6000c1e9b00 */
[----:B-1----:R-:W-:-:S06]  /*0ef0*/  IMAD.WIDE.U32 R12, R29, 0x8, R22 ;  /* 0x000000081d0c7825 */ /* 0x002fcc00078e0016 */
[----:B------:R-:W3:Y:S01]  /*0f00*/  LDG.E.64.CONSTANT R12, desc[UR10][R12.64] ;  /* 0x0000000a0c0c7981 */ /* 0x000ee2000c1e9b00 */
[----:B------:R-:W-:Y:S01]  /*0f10*/  IMAD R29, R28, UR5, R29 ;  /* 0x000000051c1d7c24 */ /* 0x000fe2000f8e021d */
[----:B--2---:R-:W-:-:S08]  /*0f20*/  DMUL R24, R10, R24 ;  /* 0x000000180a187228 */ /* 0x004fd00000000000 */
[----:B------:R-:W-:Y:S01]  /*0f30*/  DFMA R14, R24, R16, R14 ;  /* 0x00000010180e722b */ /* 0x000fe2000000000e */
[----:B------:R-:W-:-:S04]  /*0f40*/  IMAD.WIDE.U32 R24, R29, 0x8, R22 ;  /* 0x000000081d187825 */ /* 0x000fc800078e0016 */
[----:B------:R-:W-:Y:S01]  /*0f50*/  IMAD R29, R28, UR5, R29 ;  /* 0x000000051c1d7c24 */ /* 0x000fe2000f8e021d */
[----:B---3--:R-:W-:Y:S01]  /*0f60*/  DMUL R16, R10, R12 ;  /* 0x0000000c0a107228 */ /* 0x008fe20000000000 */
[----:B------:R-:W2:Y:S07]  /*0f70*/  LDG.E.64.CONSTANT R24, desc[UR10][R24.64] ;  /* 0x0000000a18187981 */ /* 0x000eae000c1e9b00 */
[----:B------:R-:W-:Y:S01]  /*0f80*/  DFMA R14, R16, R18, R14 ;  /* 0x00000012100e722b */ /* 0x000fe2000000000e */
[----:B------:R-:W-:-:S04]  /*0f90*/  IMAD.WIDE.U32 R16, R29, 0x8, R22 ;  /* 0x000000081d107825 */ /* 0x000fc800078e0016 */
[----:B------:R-:W-:Y:S02]  /*0fa0*/  IMAD R29, R28, UR5, R29 ;  /* 0x000000051c1d7c24 */ /* 0x000fe4000f8e021d */
[----:B------:R-:W3:Y:S02]  /*0fb0*/  LDG.E.64.CONSTANT R16, desc[UR10][R16.64] ;  /* 0x0000000a10107981 */ /* 0x000ee4000c1e9b00 */
[----:B------:R-:W-:-:S04]  /*0fc0*/  IMAD.WIDE.U32 R12, R29, 0x8, R22 ;  /* 0x000000081d0c7825 */ /* 0x000fc800078e0016 */
[----:B------:R-:W-:Y:S02]  /*0fd0*/  IMAD R19, R28, UR5, R29 ;  /* 0x000000051c137c24 */ /* 0x000fe4000f8e021d */
[----:B------:R-:W4:Y:S02]  /*0fe0*/  LDG.E.64.CONSTANT R12, desc[UR10][R12.64] ;  /* 0x0000000a0c0c7981 */ /* 0x000f24000c1e9b00 */
[----:B------:R-:W-:-:S06]  /*0ff0*/  IMAD.WIDE.U32 R18, R19, 0x8, R22 ;  /* 0x0000000813127825 */ /* 0x000fcc00078e0016 */
[----:B------:R-:W4:Y:S01]  /*1000*/  LDG.E.64.CONSTANT R18, desc[UR10][R18.64] ;  /* 0x0000000a12127981 */ /* 0x000f22000c1e9b00 */
[----:B------:R-:W-:-:S05]  /*1010*/  VIADD R35, R35, UR9 ;  /* 0x0000000923237c36 */ /* 0x000fca0008000000 */
[----:B------:R-:W-:Y:S01]  /*1020*/  ISETP.GE.U32.AND P1, PT, R35, R28, PT ;  /* 0x0000001c2300720c */ /* 0x000fe20003f26070 */
[----:B--2---:R-:W-:-:S08]  /*1030*/  DMUL R22, R10, R24 ;  /* 0x000000180a167228 */ /* 0x004fd00000000000 */
[----:B------:R-:W-:Y:S02]  /*1040*/  DFMA R20, R22, R20, R14 ;  /* 0x000000141614722b */ /* 0x000fe4000000000e */
[----:B---3--:R-:W-:-:S08]  /*1050*/  DMUL R14, R10, R16 ;  /* 0x000000100a0e7228 */ /* 0x008fd00000000000 */
[----:B------:R-:W-:Y:S02]  /*1060*/  DFMA R20, R14, R36, R20 ;  /* 0x000000240e14722b */ /* 0x000fe40000000014 */
[C---:B----4-:R-:W-:Y:S02]  /*1070*/  DMUL R14, R10.reuse, R12 ;  /* 0x0000000c0a0e7228 */ /* 0x050fe40000000000 */
[----:B------:R-:W-:-:S06]  /*1080*/  DMUL R10, R10, R18 ;  /* 0x000000120a0a7228 */ /* 0x000fcc0000000000 */
[----:B------:R-:W-:-:S08]  /*1090*/  DFMA R14, R14, R26, R20 ;  /* 0x0000001a0e0e722b */ /* 0x000fd00000000014 */
[----:B------:R-:W-:-:S08]  /*10a0*/  DFMA R10, R10, R30, R14 ;  /* 0x0000001e0a0a722b */ /* 0x000fd0000000000e */
[----:B------:R-:W-:Y:S01]  /*10b0*/  DADD R8, R10, R8 ;  /* 0x000000000a087229 */ /* 0x000fe20000000008 */
[----:B------:R-:W-:Y:S10]  /*10c0*/  @!P1 BRA `(.L_x_5) ;  /* 0xfffffff400b49947 */ /* 0x000ff4000383ffff */
[----:B0-----:R-:W-:Y:S05]  /*10d0*/  BSYNC.RECONVERGENT B1 ;  /* 0x0000000000017941 */ /* 0x001fea0003800200 */
.L_x_2:
[----:B------:R1:W-:Y:S02]  /*10e0*/  STS.64 [R2], R8 ;  /* 0x0000000802007388 */ /* 0x0003e40000000a00 */
.L_x_1:
[----:B0-----:R-:W-:Y:S05]  /*10f0*/  BSYNC.RECONVERGENT B0 ;  /* 0x0000000000007941 */ /* 0x001fea0003800200 */
.L_x_0:
[----:B------:R-:W0:Y:S01]  /*1100*/  S2R R14, SR_TID.X ;  /* 0x00000000000e7919 */ /* 0x000e220000002100 */
[----:B------:R-:W-:Y:S01]  /*1110*/  UISETP.GE.U32.AND UP0, UPT, UR9, 0x2, UPT ;  /* 0x000000020900788c */ /* 0x000fe2000bf06070 */
[----:B------:R-:W-:Y:S08]  /*1120*/  BAR.SYNC.DEFER_BLOCKING 0x0 ;  /* 0x0000000000007b1d */ /* 0x000ff00000010000 */
[----:B------:R-:W-:Y:S05]  /*1130*/  BRA.U !UP0, `(.L_x_6) ;  /* 0x0000000108307547 */ /* 0x000fea000b800000 */
[----:B------:R-:W-:-:S07]  /*1140*/  IMAD.U32 R3, RZ, RZ, UR9 ;  /* 0x00000009ff037e24 */ /* 0x000fce000f8e00ff */
.L_x_7:
[----:B------:R-:W-:-:S04]  /*1150*/  SHF.R.U32.HI R13, RZ, 0x1, R3 ;  /* 0x00000001ff0d7819 */ /* 0x000fc80000011603 */
[----:B0-----:R-:W-:-:S13]  /*1160*/  ISETP.GE.U32.AND P0, PT, R14, R13, PT ;  /* 0x0000000d0e00720c */ /* 0x001fda0003f06070 */
[----:B------:R-:W-:Y:S01]  /*1170*/  @!P0 IMAD R12, R13, 0x8, R2 ;  /* 0x000000080d0c8824 */ /* 0x000fe200078e0202 */
[----:B------:R-:W-:Y:S04]  /*1180*/  @!P0 LDS.64 R10, [R2] ;  /* 0x00000000020a8984 */ /* 0x000fe80000000a00 */
[----:B-1----:R-:W0:Y:S02]  /*1190*/  @!P0 LDS.64 R8, [R12] ;  /* 0x000000000c088984 */ /* 0x002e240000000a00 */
[----:B0-----:R-:W-:-:S07]  /*11a0*/  @!P0 DADD R8, R8, R10 ;  /* 0x0000000008088229 */ /* 0x001fce000000000a */
[----:B------:R2:W-:Y:S01]  /*11b0*/  @!P0 STS.64 [R2], R8 ;  /* 0x0000000802008388 */ /* 0x0005e20000000a00 */
[----:B------:R-:W-:Y:S01]  /*11c0*/  BAR.SYNC.DEFER_BLOCKING 0x0 ;  /* 0x0000000000007b1d */ /* 0x000fe20000010000 */
[----:B------:R-:W-:Y:S01]  /*11d0*/  ISETP.GT.U32.AND P0, PT, R3, 0x3, PT ;  /* 0x000000030300780c */ /* 0x000fe20003f04070 */
[----:B------:R-:W-:-:S12]  /*11e0*/  IMAD.MOV.U32 R3, RZ, RZ, R13 ;  /* 0x000000ffff037224 */ /* 0x000fd800078e000d */
[----:B--2---:R-:W-:Y:S05]  /*11f0*/  @P0 BRA `(.L_x_7) ;  /* 0xfffffffc00d40947 */ /* 0x004fea000383ffff */
.L_x_6:
[----:B------:R-:W2:Y:S01]  /*1200*/  S2R R3, SR_TID.Y ;  /* 0x0000000000037919 */ /* 0x000ea20000002200 */
[----:B------:R-:W3:Y:S01]  /*1210*/  S2UR UR6, SR_CgaCtaId ;  /* 0x00000000000679c3 */ /* 0x000ee20000008800 */
[----:B------:R-:W-:Y:S01]  /*1220*/  UMOV UR5, 0x400 ;  /* 0x0000040000057882 */ /* 0x000fe20000000000 */
[----:B0-----:R-:W-:-:S13]  /*1230*/  ISETP.NE.AND P0, PT, R14, RZ, PT ;  /* 0x000000ff0e00720c */ /* 0x001fda0003f05270 */
[----:B------:R-:W0:Y:S01]  /*1240*/  @!P0 LDC.64 R10, c[0x0][0x430] ;  /* 0x00010c00ff0a8b82 */ /* 0x000e220000000a00 */
[----:B---3--:R-:W-:Y:S01]  /*1250*/  ULEA UR5, UR6, UR5, 0x18 ;  /* 0x0000000506057291 */ /* 0x008fe2000f8ec0ff */
[----:B--2---:R-:W-:-:S05]  /*1260*/  IMAD R3, R3, UR9, RZ ;  /* 0x0000000903037c24 */ /* 0x004fca000f8e02ff */
[----:B-1----:R-:W-:-:S05]  /*1270*/  LEA R8, R3, UR5, 0x3 ;  /* 0x0000000503087c11 */ /* 0x002fca000f8e18ff */
[----:B------:R-:W1:Y:S01]  /*1280*/  LDCU UR5, c[0x0][0x394] ;  /* 0x00007280ff0577ac */ /* 0x000e620008000800 */
[----:B------:R-:W-:Y:S01]  /*1290*/  @!P0 IADD3 R3, P1, PT, R4, UR4, RZ ;  /* 0x0000000404038c10 */ /* 0x000fe2000ff3e0ff */
[----:B------:R-:W-:Y:S01]  /*12a0*/  UIADD3 UR4, UPT, UPT, UR4, 0x1, URZ ;  /* 0x0000000104047890 */ /* 0x000fe2000fffe0ff */
[----:B------:R-:W2:Y:S03]  /*12b0*/  @!P0 LDS.64 R8, [R8] ;  /* 0x0000000008088984 */ /* 0x000ea60000000a00 */
[----:B------:R-:W-:Y:S01]  /*12c0*/  @!P0 IMAD.X R12, RZ, RZ, R5, P1 ;  /* 0x000000ffff0c8224 */ /* 0x000fe200008e0605 */
[----:B0-----:R-:W-:-:S04]  /*12d0*/  @!P0 LEA R10, P1, R3, R10, 0x3 ;  /* 0x0000000a030a8211 */ /* 0x001fc800078218ff */
[----:B------:R-:W-:Y:S01]  /*12e0*/  @!P0 LEA.HI.X R11, R3, R11, R12, 0x3, P1 ;  /* 0x0000000b030b8211 */ /* 0x000fe200008f1c0c */
[----:B-1----:R-:W-:-:S04]  /*12f0*/  UIADD3 UR5, UPT, UPT, UR5, -0x1, URZ ;  /* 0xffffffff05057890 */ /* 0x002fc8000fffe0ff */
[----:B------:R-:W-:Y:S01]  /*1300*/  UISETP.NE.AND UP0, UPT, UR4, UR5, UPT ;  /* 0x000000050400728c */ /* 0x000fe2000bf05270 */
[----:B--2---:R0:W-:Y:S08]  /*1310*/  @!P0 STG.E.64 desc[UR10][R10.64], R8 ;  /* 0x000000080a008986 */ /* 0x0041f0000c101b0a */
[----:B------:R-:W-:Y:S05]  /*1320*/  BRA.U UP0, `(.L_x_8) ;  /* 0xfffffff100bc7547 */ /* 0x000fea000b83ffff */
[----:B------:R-:W-:Y:S05]  /*1330*/  EXIT ;  /* 0x000000000000794d */ /* 0x000fea0003800000 */
.L_x_9:
[----:B------:R-:W-:-:S00]  /*1340*/  BRA `(.L_x_9) ;  /* 0xfffffffc00fc7947 */ /* 0x000fc0000383ffff */
[----:B------:R-:W-:-:S00]  /*1350*/  NOP ;  /* 0x0000000000007918 */ /* 0x000fc00000000000 */
        /* <DEDUP_REMOVED lines=10> */
.L_x_10:


//--------------------- .nv.shared._Z19reduce_flux_momentsjjjjjjPKdS0_S0_S0_S0_S0_S0_S0_S0_S0_S0_S0_S0_S0_S0_S0_S0_S0_S0_Pd --------------------------
	.section	.nv.shared._Z19reduce_flux_momentsjjjjjjPKdS0_S0_S0_S0_S0_S0_S0_S0_S0_S0_S0_S0_S0_S0_S0_S0_S0_S0_Pd,"aw",@nobits
	.sectionflags	@""
	.align	16
	.zero		1024


//--------------------- .nv.shared.reserved.0     --------------------------
	.section	.nv.shared.reserved.0,"aw",@nobits
	.weak		__nv_reservedSMEM_offset_0_alias
	.size		__nv_reservedSMEM_offset_0_alias, 0, 64
	.other		__nv_reservedSMEM_offset_0_alias,@"STO_CUDA_RESERVED_SHARED STV_DEFAULT"
__nv_reservedSMEM_offset_0_alias:
	.zero		0
	.zero		64


//--------------------- .nv.constant0._Z19reduce_flux_momentsjjjjjjPKdS0_S0_S0_S0_S0_S0_S0_S0_S0_S0_S0_S0_S0_S0_S0_S0_S0_S0_Pd --------------------------
	.section	.nv.constant0._Z19reduce_flux_momentsjjjjjjPKdS0_S0_S0_S0_S0_S0_S0_S0_S0_S0_S0_S0_S0_S0_S0_S0_S0_S0_Pd,"a",@progbits
	.sectionflags	@""
	.align	4
.nv.constant0._Z19reduce_flux_momentsjjjjjjPKdS0_S0_S0_S0_S0_S0_S0_S0_S0_S0_S0_S0_S0_S0_S0_S0_S0_S0_Pd:
	.zero		1080


//--------------------- SYMBOLS --------------------------

	.type		.nv.reservedSmem.offset0,@object
	.size		.nv.reservedSmem.offset0,0x4
	.type		.nv.reservedSmem.cap,@object
	.size		.nv.reservedSmem.cap,0x4
